//
// Generated by NVIDIA NVVM Compiler
//
// Compiler Build ID: CL-36424714
// Cuda compilation tools, release 13.0, V13.0.88
// Based on NVVM 20.0.0
//

.version 9.0
.target sm_100
.address_size 64

	// .globl	_Z24generate_variants_kernelyy
.extern .func  (.param .b32 func_retval0) vprintf
(
	.param .b64 vprintf_param_0,
	.param .b64 vprintf_param_1
)
;
.global .align 1 .b8 $str[4] = {37, 115, 10};

.visible .entry _Z24generate_variants_kernelyy(
	.param .u64 _Z24generate_variants_kernelyy_param_0,
	.param .u64 _Z24generate_variants_kernelyy_param_1
)
{
	.local .align 8 .b8 	__local_depot0[112];
	.reg .b64 	%SP;
	.reg .b64 	%SPL;
	.reg .pred 	%p<18>;
	.reg .b16 	%rs<103>;
	.reg .b32 	%r<35>;
	.reg .b64 	%rd<89>;

	mov.u64 	%SPL, __local_depot0;
	cvta.local.u64 	%SP, %SPL;
	ld.param.u64 	%rd86, [_Z24generate_variants_kernelyy_param_0];
	ld.param.u64 	%rd10, [_Z24generate_variants_kernelyy_param_1];
	add.u64 	%rd1, %SPL, 0;
	add.u64 	%rd12, %SP, 96;
	add.u64 	%rd2, %SPL, 96;
	setp.gt.u64 	%p1, %rd86, %rd10;
	@%p1 bra 	$L__BB0_20;
	add.u64 	%rd13, %SP, 104;
	add.u64 	%rd3, %SPL, 104;
$L__BB0_2:
	mov.b16 	%rs1, 65;
	st.local.u8 	[%rd1], %rs1;
	mov.b16 	%rs2, 66;
	st.local.u8 	[%rd1+1], %rs2;
	mov.b16 	%rs3, 67;
	st.local.u8 	[%rd1+2], %rs3;
	mov.b16 	%rs4, 68;
	st.local.u8 	[%rd1+3], %rs4;
	mov.b16 	%rs5, 69;
	st.local.u8 	[%rd1+4], %rs5;
	mov.b16 	%rs6, 70;
	st.local.u8 	[%rd1+5], %rs6;
	mov.b16 	%rs7, 71;
	st.local.u8 	[%rd1+6], %rs7;
	mov.b16 	%rs8, 72;
	st.local.u8 	[%rd1+7], %rs8;
	mov.b16 	%rs9, 73;
	st.local.u8 	[%rd1+8], %rs9;
	mov.b16 	%rs10, 74;
	st.local.u8 	[%rd1+9], %rs10;
	mov.b16 	%rs11, 75;
	st.local.u8 	[%rd1+10], %rs11;
	mov.b16 	%rs12, 76;
	st.local.u8 	[%rd1+11], %rs12;
	mov.b16 	%rs13, 77;
	st.local.u8 	[%rd1+12], %rs13;
	mov.b16 	%rs14, 78;
	st.local.u8 	[%rd1+13], %rs14;
	mov.b16 	%rs15, 79;
	st.local.u8 	[%rd1+14], %rs15;
	mov.b16 	%rs16, 80;
	st.local.u8 	[%rd1+15], %rs16;
	mov.b16 	%rs17, 81;
	st.local.u8 	[%rd1+16], %rs17;
	mov.b16 	%rs18, 82;
	st.local.u8 	[%rd1+17], %rs18;
	mov.b16 	%rs19, 83;
	st.local.u8 	[%rd1+18], %rs19;
	mov.b16 	%rs20, 84;
	st.local.u8 	[%rd1+19], %rs20;
	mov.b16 	%rs21, 85;
	st.local.u8 	[%rd1+20], %rs21;
	mov.b16 	%rs22, 86;
	st.local.u8 	[%rd1+21], %rs22;
	mov.b16 	%rs23, 87;
	st.local.u8 	[%rd1+22], %rs23;
	mov.b16 	%rs24, 88;
	st.local.u8 	[%rd1+23], %rs24;
	mov.b16 	%rs25, 89;
	st.local.u8 	[%rd1+24], %rs25;
	mov.b16 	%rs26, 90;
	st.local.u8 	[%rd1+25], %rs26;
	mov.b16 	%rs27, 97;
	st.local.u8 	[%rd1+26], %rs27;
	mov.b16 	%rs28, 98;
	st.local.u8 	[%rd1+27], %rs28;
	mov.b16 	%rs29, 99;
	st.local.u8 	[%rd1+28], %rs29;
	mov.b16 	%rs30, 100;
	st.local.u8 	[%rd1+29], %rs30;
	mov.b16 	%rs31, 101;
	st.local.u8 	[%rd1+30], %rs31;
	mov.b16 	%rs32, 102;
	st.local.u8 	[%rd1+31], %rs32;
	mov.b16 	%rs33, 103;
	st.local.u8 	[%rd1+32], %rs33;
	mov.b16 	%rs34, 104;
	st.local.u8 	[%rd1+33], %rs34;
	mov.b16 	%rs35, 105;
	st.local.u8 	[%rd1+34], %rs35;
	mov.b16 	%rs36, 106;
	st.local.u8 	[%rd1+35], %rs36;
	mov.b16 	%rs37, 107;
	st.local.u8 	[%rd1+36], %rs37;
	mov.b16 	%rs38, 108;
	st.local.u8 	[%rd1+37], %rs38;
	mov.b16 	%rs39, 109;
	st.local.u8 	[%rd1+38], %rs39;
	mov.b16 	%rs40, 110;
	st.local.u8 	[%rd1+39], %rs40;
	mov.b16 	%rs41, 111;
	st.local.u8 	[%rd1+40], %rs41;
	mov.b16 	%rs42, 112;
	st.local.u8 	[%rd1+41], %rs42;
	mov.b16 	%rs43, 113;
	st.local.u8 	[%rd1+42], %rs43;
	mov.b16 	%rs44, 114;
	st.local.u8 	[%rd1+43], %rs44;
	mov.b16 	%rs45, 115;
	st.local.u8 	[%rd1+44], %rs45;
	mov.b16 	%rs46, 116;
	st.local.u8 	[%rd1+45], %rs46;
	mov.b16 	%rs47, 117;
	st.local.u8 	[%rd1+46], %rs47;
	mov.b16 	%rs48, 118;
	st.local.u8 	[%rd1+47], %rs48;
	mov.b16 	%rs49, 119;
	st.local.u8 	[%rd1+48], %rs49;
	mov.b16 	%rs50, 120;
	st.local.u8 	[%rd1+49], %rs50;
	mov.b16 	%rs51, 121;
	st.local.u8 	[%rd1+50], %rs51;
	mov.b16 	%rs52, 122;
	st.local.u8 	[%rd1+51], %rs52;
	mov.b16 	%rs53, 48;
	st.local.u8 	[%rd1+52], %rs53;
	mov.b16 	%rs54, 49;
	st.local.u8 	[%rd1+53], %rs54;
	mov.b16 	%rs55, 50;
	st.local.u8 	[%rd1+54], %rs55;
	mov.b16 	%rs56, 51;
	st.local.u8 	[%rd1+55], %rs56;
	mov.b16 	%rs57, 52;
	st.local.u8 	[%rd1+56], %rs57;
	mov.b16 	%rs58, 53;
	st.local.u8 	[%rd1+57], %rs58;
	mov.b16 	%rs59, 54;
	st.local.u8 	[%rd1+58], %rs59;
	mov.b16 	%rs60, 55;
	st.local.u8 	[%rd1+59], %rs60;
	mov.b16 	%rs61, 56;
	st.local.u8 	[%rd1+60], %rs61;
	mov.b16 	%rs62, 57;
	st.local.u8 	[%rd1+61], %rs62;
	mov.b16 	%rs63, 32;
	st.local.u8 	[%rd1+62], %rs63;
	mov.b16 	%rs64, 33;
	st.local.u8 	[%rd1+63], %rs64;
	mov.b16 	%rs65, 64;
	st.local.u8 	[%rd1+64], %rs65;
	mov.b16 	%rs66, 35;
	st.local.u8 	[%rd1+65], %rs66;
	mov.b16 	%rs67, 36;
	st.local.u8 	[%rd1+66], %rs67;
	mov.b16 	%rs68, 37;
	st.local.u8 	[%rd1+67], %rs68;
	mov.b16 	%rs69, 94;
	st.local.u8 	[%rd1+68], %rs69;
	mov.b16 	%rs70, 38;
	st.local.u8 	[%rd1+69], %rs70;
	mov.b16 	%rs71, 42;
	st.local.u8 	[%rd1+70], %rs71;
	mov.b16 	%rs72, 40;
	st.local.u8 	[%rd1+71], %rs72;
	mov.b16 	%rs73, 41;
	st.local.u8 	[%rd1+72], %rs73;
	mov.b16 	%rs74, 45;
	st.local.u8 	[%rd1+73], %rs74;
	mov.b16 	%rs75, 95;
	st.local.u8 	[%rd1+74], %rs75;
	mov.b16 	%rs76, 61;
	st.local.u8 	[%rd1+75], %rs76;
	mov.b16 	%rs77, 43;
	st.local.u8 	[%rd1+76], %rs77;
	mov.b16 	%rs78, 91;
	st.local.u8 	[%rd1+77], %rs78;
	mov.b16 	%rs79, 93;
	st.local.u8 	[%rd1+78], %rs79;
	mov.b16 	%rs80, 123;
	st.local.u8 	[%rd1+79], %rs80;
	mov.b16 	%rs81, 125;
	st.local.u8 	[%rd1+80], %rs81;
	mov.b16 	%rs82, 59;
	st.local.u8 	[%rd1+81], %rs82;
	mov.b16 	%rs83, 58;
	st.local.u8 	[%rd1+82], %rs83;
	mov.b16 	%rs84, 39;
	st.local.u8 	[%rd1+83], %rs84;
	mov.b16 	%rs85, 34;
	st.local.u8 	[%rd1+84], %rs85;
	mov.b16 	%rs86, 44;
	st.local.u8 	[%rd1+85], %rs86;
	mov.b16 	%rs87, 46;
	st.local.u8 	[%rd1+86], %rs87;
	mov.b16 	%rs88, 60;
	st.local.u8 	[%rd1+87], %rs88;
	mov.b16 	%rs89, 62;
	st.local.u8 	[%rd1+88], %rs89;
	mov.b16 	%rs90, 63;
	st.local.u8 	[%rd1+89], %rs90;
	mov.b16 	%rs91, 47;
	st.local.u8 	[%rd1+90], %rs91;
	mov.b16 	%rs92, 92;
	st.local.u8 	[%rd1+91], %rs92;
	mov.b16 	%rs93, 124;
	st.local.u8 	[%rd1+92], %rs93;
	mov.b16 	%rs94, 126;
	st.local.u8 	[%rd1+93], %rs94;
	mov.b32 	%r33, 0;
	st.local.v2.b32 	[%rd2], {%r33, %r33};
	setp.gt.u64 	%p2, %rd86, 93;
	mov.b64 	%rd87, 0;
	@%p2 bra 	$L__BB0_4;
$L__BB0_3:
	add.s64 	%rd88, %rd87, %rd86;
	bra.uni 	$L__BB0_11;
$L__BB0_4:
	setp.lt.u64 	%p3, %rd86, 8930;
	mov.b32 	%r33, 1;
	mov.b64 	%rd87, -94;
	@%p3 bra 	$L__BB0_3;
	setp.lt.u64 	%p4, %rd86, 839514;
	mov.b32 	%r33, 2;
	mov.b64 	%rd87, -8930;
	@%p4 bra 	$L__BB0_3;
	setp.lt.u64 	%p5, %rd86, 78914410;
	mov.b32 	%r33, 3;
	mov.b64 	%rd87, -839514;
	@%p5 bra 	$L__BB0_3;
	setp.lt.u64 	%p6, %rd86, 7417954634;
	mov.b32 	%r33, 4;
	mov.b64 	%rd87, -78914410;
	@%p6 bra 	$L__BB0_3;
	setp.lt.u64 	%p7, %rd86, 697287735690;
	mov.b32 	%r33, 5;
	mov.b64 	%rd87, -7417954634;
	@%p7 bra 	$L__BB0_3;
	setp.lt.u64 	%p8, %rd86, 65545047154954;
	mov.b32 	%r33, 6;
	mov.b64 	%rd87, -697287735690;
	@%p8 bra 	$L__BB0_3;
	setp.lt.u64 	%p9, %rd86, 6161234432565770;
	mov.b32 	%r33, 7;
	mov.b64 	%rd87, -65545047154954;
	mov.u64 	%rd88, %rd86;
	@%p9 bra 	$L__BB0_3;
$L__BB0_11:
	shr.u64 	%rd22, %rd88, 1;
	mul.hi.u64 	%rd23, %rd22, 6279742663390485657;
	shr.u64 	%rd24, %rd23, 4;
	mul.lo.s64 	%rd25, %rd24, 94;
	sub.s64 	%rd26, %rd88, %rd25;
	add.s64 	%rd27, %rd1, %rd26;
	ld.local.u8 	%rs95, [%rd27];
	cvt.u64.u32 	%rd28, %r33;
	add.s64 	%rd29, %rd2, %rd28;
	st.local.u8 	[%rd29], %rs95;
	setp.eq.s32 	%p10, %r33, 0;
	@%p10 bra 	$L__BB0_19;
	add.s32 	%r11, %r33, -1;
	mul.hi.u64 	%rd33, %rd24, 196241958230952677;
	mul.lo.s64 	%rd34, %rd33, 94;
	sub.s64 	%rd35, %rd24, %rd34;
	add.s64 	%rd36, %rd1, %rd35;
	ld.local.u8 	%rs96, [%rd36];
	cvt.u64.u32 	%rd37, %r11;
	add.s64 	%rd38, %rd2, %rd37;
	st.local.u8 	[%rd38], %rs96;
	setp.eq.s32 	%p11, %r11, 0;
	@%p11 bra 	$L__BB0_19;
	mul.hi.u64 	%rd39, %rd88, 8551138945893427277;
	shr.u64 	%rd40, %rd39, 12;
	add.s32 	%r12, %r33, -2;
	mul.hi.u64 	%rd41, %rd40, 196241958230952677;
	mul.lo.s64 	%rd42, %rd41, 94;
	sub.s64 	%rd43, %rd40, %rd42;
	add.s64 	%rd44, %rd1, %rd43;
	ld.local.u8 	%rs97, [%rd44];
	cvt.u64.u32 	%rd45, %r12;
	add.s64 	%rd46, %rd2, %rd45;
	st.local.u8 	[%rd46], %rs97;
	setp.eq.s32 	%p12, %r12, 0;
	@%p12 bra 	$L__BB0_19;
	shr.u64 	%rd47, %rd88, 3;
	mul.hi.u64 	%rd48, %rd47, 2911026024133932691;
	shr.u64 	%rd49, %rd48, 14;
	add.s32 	%r13, %r33, -3;
	mul.hi.u64 	%rd50, %rd49, 196241958230952677;
	mul.lo.s64 	%rd51, %rd50, 94;
	sub.s64 	%rd52, %rd49, %rd51;
	add.s64 	%rd53, %rd1, %rd52;
	ld.local.u8 	%rs98, [%rd53];
	cvt.u64.u32 	%rd54, %r13;
	add.s64 	%rd55, %rd2, %rd54;
	st.local.u8 	[%rd55], %rs98;
	setp.eq.s32 	%p13, %r13, 0;
	@%p13 bra 	$L__BB0_19;
	mul.hi.u64 	%rd56, %rd88, 7927900661471135837;
	shr.u64 	%rd57, %rd56, 25;
	add.s32 	%r14, %r33, -4;
	mul.hi.u64 	%rd58, %rd57, 196241958230952677;
	mul.lo.s64 	%rd59, %rd58, 94;
	sub.s64 	%rd60, %rd57, %rd59;
	add.s64 	%rd61, %rd1, %rd60;
	ld.local.u8 	%rs99, [%rd61];
	cvt.u64.u32 	%rd62, %r14;
	add.s64 	%rd63, %rd2, %rd62;
	st.local.u8 	[%rd63], %rs99;
	setp.eq.s32 	%p14, %r14, 0;
	@%p14 bra 	$L__BB0_19;
	mul.hi.u64 	%rd64, %rd88, 1349429899824874185;
	shr.u64 	%rd65, %rd64, 29;
	add.s32 	%r15, %r33, -5;
	cvt.u32.u64 	%r16, %rd65;
	mul.hi.u32 	%r17, %r16, -1370734243;
	shr.u32 	%r18, %r17, 6;
	mul.lo.s32 	%r19, %r18, 94;
	sub.s32 	%r20, %r16, %r19;
	cvt.u64.u32 	%rd66, %r20;
	add.s64 	%rd67, %rd1, %rd66;
	ld.local.u8 	%rs100, [%rd67];
	cvt.u64.u32 	%rd68, %r15;
	add.s64 	%rd69, %rd2, %rd68;
	st.local.u8 	[%rd69], %rs100;
	setp.eq.s32 	%p15, %r15, 0;
	@%p15 bra 	$L__BB0_19;
	mul.hi.u64 	%rd70, %rd88, -3746571547957730707;
	shr.u64 	%rd71, %rd70, 39;
	add.s32 	%r21, %r33, -6;
	cvt.u32.u64 	%r22, %rd71;
	mul.hi.u32 	%r23, %r22, 45691142;
	mul.lo.s32 	%r24, %r23, 94;
	sub.s32 	%r25, %r22, %r24;
	cvt.u64.u32 	%rd72, %r25;
	add.s64 	%rd73, %rd1, %rd72;
	ld.local.u8 	%rs101, [%rd73];
	cvt.u64.u32 	%rd74, %r21;
	add.s64 	%rd75, %rd2, %rd74;
	st.local.u8 	[%rd75], %rs101;
	setp.eq.s32 	%p16, %r21, 0;
	@%p16 bra 	$L__BB0_19;
	add.s32 	%r26, %r33, -7;
	mul.hi.u64 	%rd76, %rd88, 1251078512829942205;
	shr.u64 	%rd77, %rd76, 42;
	cvt.u32.u64 	%r27, %rd77;
	mul.hi.u32 	%r28, %r27, 45691142;
	mul.lo.s32 	%r29, %r28, 94;
	sub.s32 	%r30, %r27, %r29;
	cvt.u64.u32 	%rd78, %r30;
	add.s64 	%rd79, %rd1, %rd78;
	ld.local.u8 	%rs102, [%rd79];
	cvt.u64.u32 	%rd80, %r26;
	add.s64 	%rd81, %rd2, %rd80;
	st.local.u8 	[%rd81], %rs102;
$L__BB0_19:
	st.local.u64 	[%rd3], %rd12;
	mov.u64 	%rd83, $str;
	cvta.global.u64 	%rd84, %rd83;
	{ // callseq 0, 0
	.param .b64 param0;
	st.param.b64 	[param0], %rd84;
	.param .b64 param1;
	st.param.b64 	[param1], %rd13;
	.param .b32 retval0;
	call.uni (retval0), 
	vprintf, 
	(
	param0, 
	param1
	);
	ld.param.b32 	%r31, [retval0];
	} // callseq 0
	add.s64 	%rd86, %rd86, 1;
	setp.le.u64 	%p17, %rd86, %rd10;
	@%p17 bra 	$L__BB0_2;
$L__BB0_20:
	ret;

}


// ===== COMPILED SASS (sm_100) =====

	.target	sm_100

	.elftype	@"ET_EXEC"


//--------------------- .note.nv.tkinfo           --------------------------
	.section	.note.nv.tkinfo,"",@"SHT_NOTE"
	.sectionflags	@"SHF_NOTE_NV_TKINFO"
	.tkinfo
        /*0018*/ 	.word	0x00000002
        /*0030*/ 	.string	""
        /*0030*/ 	.string	"ptxas"
        /*0030*/ 	.string	"Cuda compilation tools, release 13.0, V13.0.88"
        /*0030*/ 	.string	"Build cuda_13.0.r13.0/compiler.36424714_0"
        /*0030*/ 	.string	"-arch sm_100 -m 64 "



//--------------------- .note.nv.cuinfo           --------------------------
	.section	.note.nv.cuinfo,"",@"SHT_NOTE"
	.sectionflags	@"SHF_NOTE_NV_CUINFO"
        /*0018*/ 	.short	0x0002
        /*001a*/ 	.short	0x0064
        /*001c*/ 	.short	0x0082
	.zero		2


//--------------------- .nv.info                  --------------------------
	.section	.nv.info,"",@"SHT_CUDA_INFO"
	.align	4


	//----- nvinfo : EIATTR_REGCOUNT
	.align		4
        /*0000*/ 	.byte	0x04, 0x2f
        /*0002*/ 	.short	(.L_2 - .L_1)
	.align		4
.L_1:
        /*0004*/ 	.word	index@(_Z24generate_variants_kernelyy)
        /*0008*/ 	.word	0x00000019


	//----- nvinfo : EIATTR_FRAME_SIZE
	.align		4
.L_2:
        /*000c*/ 	.byte	0x04, 0x11
        /*000e*/ 	.short	(.L_4 - .L_3)
	.align		4
.L_3:
        /*0010*/ 	.word	index@(_Z24generate_variants_kernelyy)
        /*0014*/ 	.word	0x00000070


	//----- nvinfo : EIATTR_MIN_STACK_SIZE
	.align		4
.L_4:
        /*0018*/ 	.byte	0x04, 0x12
        /*001a*/ 	.short	(.L_6 - .L_5)
	.align		4
.L_5:
        /*001c*/ 	.word	index@(_Z24generate_variants_kernelyy)
        /*0020*/ 	.word	0x00000070
.L_6:


//--------------------- .nv.compat                --------------------------
	.section	.nv.compat,"",@"SHT_CUDA_COMPAT_INFO"
	.align	4
        /*0000*/ 	.byte	0x02, 0x09, 0x00, 0x00, 0x02, 0x02, 0x01, 0x00, 0x02, 0x05, 0x05, 0x00, 0x03, 0x07, 0x01, 0x01
        /*0010*/ 	.byte	0x02, 0x03, 0x00, 0x00, 0x02, 0x06, 0x01, 0x00, 0x04, 0x0b, 0x08, 0x00, 0x09, 0x00, 0x00, 0x00
        /*0020*/ 	.byte	0x00, 0x00, 0x00, 0x00


//--------------------- .nv.info._Z24generate_variants_kernelyy --------------------------
	.section	.nv.info._Z24generate_variants_kernelyy,"",@"SHT_CUDA_INFO"
	.sectionflags	@""
	.align	4


	//----- nvinfo : EIATTR_CUDA_API_VERSION
	.align		4
        /*0000*/ 	.byte	0x04, 0x37
        /*0002*/ 	.short	(.L_8 - .L_7)
.L_7:
        /*0004*/ 	.word	0x00000082


	//----- nvinfo : EIATTR_KPARAM_INFO
	.align		4
.L_8:
        /*0008*/ 	.byte	0x04, 0x17
        /*000a*/ 	.short	(.L_10 - .L_9)
.L_9:
        /*000c*/ 	.word	0x00000000
        /*0010*/ 	.short	0x0001
        /*0012*/ 	.short	0x0008
        /*0014*/ 	.byte	0x00, 0xf0, 0x21, 0x00


	//----- nvinfo : EIATTR_KPARAM_INFO
	.align		4
.L_10:
        /*0018*/ 	.byte	0x04, 0x17
        /*001a*/ 	.short	(.L_12 - .L_11)
.L_11:
        /*001c*/ 	.word	0x00000000
        /*0020*/ 	.short	0x0000
        /*0022*/ 	.short	0x0000
        /*0024*/ 	.byte	0x00, 0xf0, 0x21, 0x00


	//----- nvinfo : EIATTR_SPARSE_MMA_MASK
	.align		4
.L_12:
        /*0028*/ 	.byte	0x03, 0x50
        /*002a*/ 	.short	0x0000


	//----- nvinfo : EIATTR_MAXREG_COUNT
	.align		4
        /*002c*/ 	.byte	0x03, 0x1b
        /*002e*/ 	.short	0x00ff


	//----- nvinfo : EIATTR_EXTERNS
	.align		4
        /*0030*/ 	.byte	0x04, 0x0f
        /*0032*/ 	.short	(.L_14 - .L_13)


	//   ....[0]....
	.align		4
.L_13:
        /*0034*/ 	.word	index@(vprintf)


	//----- nvinfo : EIATTR_MERCURY_ISA_VERSION
	.align		4
.L_14:
        /*0038*/ 	.byte	0x03, 0x5f
        /*003a*/ 	.short	0x0101


	//----- nvinfo : EIATTR_VRC_CTA_INIT_COUNT
	.align		4
        /*003c*/ 	.byte	0x02, 0x4a
	.zero		1
	.zero		1


	//----- nvinfo : EIATTR_SYSCALL_OFFSETS
	.align		4
        /*0040*/ 	.byte	0x04, 0x46
        /*0042*/ 	.short	(.L_16 - .L_15)


	//   ....[0]....
.L_15:
        /*0044*/ 	.word	0x00001d40


	//----- nvinfo : EIATTR_EXIT_INSTR_OFFSETS
	.align		4
.L_16:
        /*0048*/ 	.byte	0x04, 0x1c
        /*004a*/ 	.short	(.L_18 - .L_17)


	//   ....[0]....
.L_17:
        /*004c*/ 	.word	0x00000090


	//   ....[1]....
        /*0050*/ 	.word	0x00001da0


	//----- nvinfo : EIATTR_CRS_STACK_SIZE
	.align		4
.L_18:
        /*0054*/ 	.byte	0x04, 0x1e
        /*0056*/ 	.short	(.L_20 - .L_19)
.L_19:
        /*0058*/ 	.word	0x00000000


	//----- nvinfo : EIATTR_CBANK_PARAM_SIZE
	.align		4
.L_20:
        /*005c*/ 	.byte	0x03, 0x19
        /*005e*/ 	.short	0x0010


	//----- nvinfo : EIATTR_PARAM_CBANK
	.align		4
        /*0060*/ 	.byte	0x04, 0x0a
        /*0062*/ 	.short	(.L_22 - .L_21)
	.align		4
.L_21:
        /*0064*/ 	.word	index@(.nv.constant0._Z24generate_variants_kernelyy)
        /*0068*/ 	.short	0x0380
        /*006a*/ 	.short	0x0010


	//----- nvinfo : EIATTR_SW_WAR
	.align		4
.L_22:
        /*006c*/ 	.byte	0x04, 0x36
        /*006e*/ 	.short	(.L_24 - .L_23)
.L_23:
        /*0070*/ 	.word	0x00000008
.L_24:


//--------------------- .nv.callgraph             --------------------------
	.section	.nv.callgraph,"",@"SHT_CUDA_CALLGRAPH"
	.align	4
	.sectionentsize	8
	.align		4
        /*0000*/ 	.word	0x00000000
	.align		4
        /*0004*/ 	.word	0xffffffff
	.align		4
        /*0008*/ 	.word	index@(_Z24generate_variants_kernelyy)
	.align		4
        /*000c*/ 	.word	index@(vprintf)
	.align		4
        /*0010*/ 	.word	0x00000000
	.align		4
        /*0014*/ 	.word	0xfffffffe
	.align		4
        /*0018*/ 	.word	0x00000000
	.align		4
        /*001c*/ 	.word	0xfffffffd
	.align		4
        /*0020*/ 	.word	0x00000000
	.align		4
        /*0024*/ 	.word	0xfffffffc


//--------------------- .nv.constant4             --------------------------
	.section	.nv.constant4,"a",@progbits
	.align	8
	.align		8
.nv.constant4:
        /*0000*/ 	.dword	vprintf
	.align		8
        /*0008*/ 	.dword	$str


//--------------------- .text._Z24generate_variants_kernelyy --------------------------
	.section	.text._Z24generate_variants_kernelyy,"ax",@progbits
	.align	128
        .global         _Z24generate_variants_kernelyy
        .type           _Z24generate_variants_kernelyy,@function
        .size           _Z24generate_variants_kernelyy,(.L_x_8 - _Z24generate_variants_kernelyy)
        .other          _Z24generate_variants_kernelyy,@"STO_CUDA_ENTRY STV_DEFAULT"
_Z24generate_variants_kernelyy:
.text._Z24generate_variants_kernelyy:
[----:B------:R-:W0:Y:S08]  /*0000*/  LDC R1, c[0x0][0x37c] ;  /* 0x0000df00ff017b82 */ /* 0x000e300000000800 */
[----:B------:R-:W1:Y:S01]  /*0010*/  LDC.64 R2, c[0x0][0x380] ;  /* 0x0000e000ff027b82 */ /* 0x000e620000000a00 */
[----:B------:R-:W2:Y:S01]  /*0020*/  LDCU UR4, c[0x0][0x2f8] ;  /* 0x00005f00ff0477ac */ /* 0x000ea20008000800 */
[----:B0-----:R-:W-:Y:S01]  /*0030*/  VIADD R1, R1, 0xffffff90 ;  /* 0xffffff9001017836 */ /* 0x001fe20000000000 */
[----:B------:R-:W0:Y:S05]  /*0040*/  LDCU UR5, c[0x0][0x2fc] ;  /* 0x00005f80ff0577ac */ /* 0x000e2a0008000800 */
[----:B------:R-:W1:Y:S02]  /*0050*/  LDC.64 R4, c[0x0][0x388] ;  /* 0x0000e200ff047b82 */ /* 0x000e640000000a00 */
[----:B-1----:R-:W-:-:S02]  /*0060*/  ISETP.GT.U32.AND P0, PT, R2, R4, PT ;  /* 0x000000040200720c */ /* 0x002fc40003f04070 */
[----:B--2---:R-:W-:Y:S02]  /*0070*/  IADD3 R2, P1, PT, R1, UR4, RZ ;  /* 0x0000000401027c10 */ /* 0x004fe4000ff3e0ff */
[----:B------:R-:W-:-:S13]  /*0080*/  ISETP.GT.U32.AND.EX P0, PT, R3, R5, PT, P0 ;  /* 0x000000050300720c */ /* 0x000fda0003f04100 */
[----:B0-----:R-:W-:Y:S05]  /*0090*/  @P0 EXIT ;  /* 0x000000000000094d */ /* 0x001fea0003800000 */
[----:B------:R-:W0:Y:S01]  /*00a0*/  LDCU.64 UR6, c[0x0][0x380] ;  /* 0x00007000ff0677ac */ /* 0x000e220008000a00 */
[C---:B------:R-:W-:Y:S01]  /*00b0*/  IADD3 R16, P0, PT, R2.reuse, 0x60, RZ ;  /* 0x0000006002107810 */ /* 0x040fe20007f1e0ff */
[----:B------:R-:W-:Y:S01]  /*00c0*/  IMAD.X R18, RZ, RZ, UR5, P1 ;  /* 0x00000005ff127e24 */ /* 0x000fe200088e06ff */
[----:B------:R-:W-:Y:S01]  /*00d0*/  IADD3 R2, P2, PT, R2, 0x68, RZ ;  /* 0x0000006802027810 */ /* 0x000fe20007f5e0ff */
[----:B------:R-:W1:Y:S02]  /*00e0*/  LDCU.64 UR36, c[0x0][0x388] ;  /* 0x00007100ff2477ac */ /* 0x000e640008000a00 */
[----:B------:R-:W-:Y:S01]  /*00f0*/  IMAD.X R17, RZ, RZ, R18, P0 ;  /* 0x000000ffff117224 */ /* 0x000fe200000e0612 */
[----:B------:R-:W-:Y:S02]  /*0100*/  IADD3.X R18, PT, PT, RZ, R18, RZ, P2, !PT ;  /* 0x00000012ff127210 */ /* 0x000fe400017fe4ff */
[----:B0-----:R-:W-:Y:S01]  /*0110*/  MOV R19, UR6 ;  /* 0x0000000600137c02 */ /* 0x001fe20008000f00 */
[----:B------:R-:W-:-:S07]  /*0120*/  IMAD.U32 R22, RZ, RZ, UR7 ;  /* 0x00000007ff167e24 */ /* 0x000fce000f8e00ff */
.L_x_6:
[----:B------:R-:W-:Y:S02]  /*0130*/  HFMA2 R10, -RZ, RZ, 0, 4.351139068603515625e-06 ;  /* 0x00000049ff0a7431 */ /* 0x000fe400000001ff */
[----:B------:R-:W-:Y:S02]  /*0140*/  IMAD.MOV.U32 R0, RZ, RZ, 0x41 ;  /* 0x00000041ff007424 */ /* 0x000fe400078e00ff */
[----:B------:R-:W-:Y:S02]  /*0150*/  HFMA2 R4, -RZ, RZ, 0, 3.993511199951171875e-06 ;  /* 0x00000043ff047431 */ /* 0x000fe400000001ff */
[----:B------:R-:W-:Y:S01]  /*0160*/  IMAD.MOV.U32 R8, RZ, RZ, 0x47 ;  /* 0x00000047ff087424 */ /* 0x000fe200078e00ff */
[----:B------:R-:W-:Y:S01]  /*0170*/  MOV R7, 0x46 ;  /* 0x0000004600077802 */ /* 0x000fe20000000f00 */
[----:B------:R-:W-:Y:S01]  /*0180*/  IMAD.MOV.U32 R6, RZ, RZ, 0x45 ;  /* 0x00000045ff067424 */ /* 0x000fe200078e00ff */
[----:B------:R0:W-:Y:S01]  /*0190*/  STL.U8 [R1], R0 ;  /* 0x0000000001007387 */ /* 0x0001e20000100000 */
[----:B------:R-:W-:Y:S01]  /*01a0*/  IMAD.MOV.U32 R3, RZ, RZ, 0x42 ;  /* 0x00000042ff037424 */ /* 0x000fe200078e00ff */
[----:B------:R-:W-:Y:S01]  /*01b0*/  ISETP.GT.U32.AND P0, PT, R19, 0x5d, PT ;  /* 0x0000005d1300780c */ /* 0x000fe20003f04070 */
[----:B------:R-:W-:Y:S01]  /*01c0*/  IMAD.MOV.U32 R9, RZ, RZ, 0x48 ;  /* 0x00000048ff097424 */ /* 0x000fe200078e00ff */
[----:B------:R2:W-:Y:S01]  /*01d0*/  STL.U8 [R1+0x4], R6 ;  /* 0x0000040601007387 */ /* 0x0005e20000100000 */
[----:B------:R-:W-:Y:S01]  /*01e0*/  IMAD.MOV.U32 R5, RZ, RZ, 0x44 ;  /* 0x00000044ff057424 */ /* 0x000fe200078e00ff */
[----:B------:R-:W-:Y:S01]  /*01f0*/  ISETP.GT.U32.AND.EX P0, PT, R22, RZ, PT, P0 ;  /* 0x000000ff1600720c */ /* 0x000fe20003f04100 */
[----:B------:R-:W-:Y:S01]  /*0200*/  IMAD.MOV.U32 R11, RZ, RZ, 0x68 ;  /* 0x00000068ff0b7424 */ /* 0x000fe200078e00ff */
[----:B------:R3:W-:Y:S01]  /*0210*/  STL.U8 [R1+0x1], R3 ;  /* 0x0000010301007387 */ /* 0x0007e20000100000 */
[----:B------:R-:W-:Y:S01]  /*0220*/  BSSY.RECONVERGENT B0, `(.L_x_0) ;  /* 0x0000112000007945 */ /* 0x000fe20003800200 */
[----:B0-----:R-:W-:-:S02]  /*0230*/  PRMT R0, R8, 0x7610, R0 ;  /* 0x0000761008007816 */ /* 0x001fc40000000000 */
[----:B------:R-:W-:Y:S01]  /*0240*/  PRMT R8, R10, 0x7610, R8 ;  /* 0x000076100a087816 */ /* 0x000fe20000000008 */
[----:B------:R-:W-:Y:S01]  /*0250*/  IMAD.MOV.U32 R10, RZ, RZ, 0x4e ;  /* 0x0000004eff0a7424 */ /* 0x000fe200078e00ff */
[----:B--2---:R-:W-:Y:S01]  /*0260*/  MOV R6, 0x4c ;  /* 0x0000004c00067802 */ /* 0x004fe20000000f00 */
[----:B------:R0:W-:Y:S01]  /*0270*/  STL.U8 [R1+0x6], R0 ;  /* 0x0000060001007387 */ /* 0x0001e20000100000 */
[----:B---3--:R-:W-:Y:S01]  /*0280*/  PRMT R3, R9, 0x7610, R3 ;  /* 0x0000761009037816 */ /* 0x008fe20000000003 */
[----:B------:R-:W-:Y:S02]  /*0290*/  IMAD.MOV.U32 R9, RZ, RZ, 0x4d ;  /* 0x0000004dff097424 */ /* 0x000fe400078e00ff */
[----:B------:R2:W-:Y:S04]  /*02a0*/  STL.U8 [R1+0xb], R6 ;  /* 0x00000b0601007387 */ /* 0x0005e80000100000 */
[----:B------:R3:W-:Y:S01]  /*02b0*/  STL.U8 [R1+0x2], R4 ;  /* 0x0000020401007387 */ /* 0x0007e20000100000 */
[----:B0-----:R-:W-:-:S02]  /*02c0*/  PRMT R0, R10, 0x7610, R0 ;  /* 0x000076100a007816 */ /* 0x001fc40000000000 */
[----:B------:R-:W-:Y:S01]  /*02d0*/  MOV R10, 0x52 ;  /* 0x00000052000a7802 */ /* 0x000fe20000000f00 */
[----:B------:R0:W-:Y:S01]  /*02e0*/  STL.U8 [R1+0x5], R7 ;  /* 0x0000050701007387 */ /* 0x0001e20000100000 */
[----:B--2---:R-:W-:-:S03]  /*02f0*/  IMAD.MOV.U32 R6, RZ, RZ, 0x53 ;  /* 0x00000053ff067424 */ /* 0x004fc600078e00ff */
[----:B------:R2:W-:Y:S01]  /*0300*/  STL.U8 [R1+0x7], R3 ;  /* 0x0000070301007387 */ /* 0x0005e20000100000 */
[----:B---3--:R-:W-:-:S03]  /*0310*/  IMAD.MOV.U32 R4, RZ, RZ, 0x4a ;  /* 0x0000004aff047424 */ /* 0x008fc600078e00ff */
[----:B------:R3:W-:Y:S01]  /*0320*/  STL.U8 [R1+0xd], R0 ;  /* 0x00000d0001007387 */ /* 0x0007e20000100000 */
[----:B0-----:R-:W-:Y:S01]  /*0330*/  PRMT R7, R9, 0x7610, R7 ;  /* 0x0000761009077816 */ /* 0x001fe20000000007 */
[----:B------:R-:W-:Y:S02]  /*0340*/  IMAD.MOV.U32 R9, RZ, RZ, 0x51 ;  /* 0x00000051ff097424 */ /* 0x000fe400078e00ff */
[----:B------:R0:W-:Y:S01]  /*0350*/  STL.U8 [R1+0x3], R5 ;  /* 0x0000030501007387 */ /* 0x0001e20000100000 */
[----:B--2---:R-:W-:-:S03]  /*0360*/  HFMA2 R3, -RZ, RZ, 0, 4.708766937255859375e-06 ;  /* 0x0000004fff037431 */ /* 0x004fc600000001ff */
[----:B------:R2:W-:Y:S01]  /*0370*/  STL.U8 [R1+0x9], R4 ;  /* 0x0000090401007387 */ /* 0x0005e20000100000 */
[----:B---3--:R-:W-:Y:S01]  /*0380*/  PRMT R0, R6, 0x7610, R0 ;  /* 0x0000761006007816 */ /* 0x008fe20000000000 */
[----:B------:R-:W-:Y:S02]  /*0390*/  IMAD.MOV.U32 R6, RZ, RZ, 0x54 ;  /* 0x00000054ff067424 */ /* 0x000fe400078e00ff */
[----:B------:R3:W-:Y:S01]  /*03a0*/  STL.U8 [R1+0xc], R7 ;  /* 0x00000c0701007387 */ /* 0x0007e20000100000 */
[----:B0-----:R-:W-:-:S03]  /*03b0*/  IMAD.MOV.U32 R5, RZ, RZ, 0x4b ;  /* 0x0000004bff057424 */ /* 0x001fc600078e00ff */
[----:B------:R0:W-:Y:S01]  /*03c0*/  STL.U8 [R1+0x13], R6 ;  /* 0x0000130601007387 */ /* 0x0001e20000100000 */
[----:B--2---:R-:W-:Y:S01]  /*03d0*/  PRMT R4, R9, 0x7610, R4 ;  /* 0x0000761009047816 */ /* 0x004fe20000000004 */
[----:B------:R-:W-:Y:S02]  /*03e0*/  IMAD.MOV.U32 R9, RZ, RZ, 0x56 ;  /* 0x00000056ff097424 */ /* 0x000fe400078e00ff */
[----:B------:R2:W-:Y:S01]  /*03f0*/  STL.U8 [R1+0xa], R5 ;  /* 0x00000a0501007387 */ /* 0x0005e20000100000 */
[----:B---3--:R-:W-:-:S03]  /*0400*/  HFMA2 R7, -RZ, RZ, 0, 5.066394805908203125e-06 ;  /* 0x00000055ff077431 */ /* 0x008fc600000001ff */
[----:B------:R3:W-:Y:S01]  /*0410*/  STL.U8 [R1+0xe], R3 ;  /* 0x00000e0301007387 */ /* 0x0007e20000100000 */
[----:B0-----:R-:W-:-:S03]  /*0420*/  HFMA2 R6, -RZ, RZ, 0, 5.781650543212890625e-06 ;  /* 0x00000061ff067431 */ /* 0x001fc600000001ff */
[----:B------:R0:W-:Y:S01]  /*0430*/  STL.U8 [R1+0x8], R8 ;  /* 0x0000080801007387 */ /* 0x0001e20000100000 */
[----:B--2---:R-:W-:Y:S01]  /*0440*/  PRMT R5, R10, 0x7610, R5 ;  /* 0x000076100a057816 */ /* 0x004fe20000000005 */
[----:B------:R-:W-:Y:S02]  /*0450*/  HFMA2 R10, -RZ, RZ, 0, 6.139278411865234375e-06 ;  /* 0x00000067ff0a7431 */ /* 0x000fe400000001ff */
[----:B------:R2:W-:Y:S01]  /*0460*/  STL.U8 [R1+0x14], R7 ;  /* 0x0000140701007387 */ /* 0x0005e20000100000 */
[----:B---3--:R-:W-:Y:S02]  /*0470*/  PRMT R3, R9, 0x7610, R3 ;  /* 0x0000761009037816 */ /* 0x008fe40000000003 */
[----:B------:R-:W-:Y:S01]  /*0480*/  MOV R9, 0x58 ;  /* 0x0000005800097802 */ /* 0x000fe20000000f00 */
[----:B------:R3:W-:Y:S01]  /*0490*/  STL.U8 [R1+0x11], R5 ;  /* 0x0000110501007387 */ /* 0x0007e20000100000 */
[----:B0-----:R-:W-:-:S03]  /*04a0*/  IMAD.MOV.U32 R8, RZ, RZ, 0x50 ;  /* 0x00000050ff087424 */ /* 0x001fc600078e00ff */
[----:B------:R0:W-:Y:S01]  /*04b0*/  STL.U8 [R1+0x15], R3 ;  /* 0x0000150301007387 */ /* 0x0001e20000100000 */
[----:B--2---:R-:W-:-:S03]  /*04c0*/  IMAD.MOV.U32 R7, RZ, RZ, 0x62 ;  /* 0x00000062ff077424 */ /* 0x004fc600078e00ff */
[----:B------:R2:W-:Y:S01]  /*04d0*/  STL.U8 [R1+0xf], R8 ;  /* 0x00000f0801007387 */ /* 0x0005e20000100000 */
[----:B---3--:R-:W-:Y:S01]  /*04e0*/  PRMT R5, R9, 0x7610, R5 ;  /* 0x0000761009057816 */ /* 0x008fe20000000005 */
[----:B------:R-:W-:Y:S02]  /*04f0*/  IMAD.MOV.U32 R9, RZ, RZ, 0x63 ;  /* 0x00000063ff097424 */ /* 0x000fe400078e00ff */
[----:B------:R3:W-:Y:S01]  /*0500*/  STL.U8 [R1+0x12], R0 ;  /* 0x0000120001007387 */ /* 0x0007e20000100000 */
[----:B0-----:R-:W-:-:S03]  /*0510*/  PRMT R3, R6, 0x7610, R3 ;  /* 0x0000761006037816 */ /* 0x001fc60000000003 */
[----:B------:R0:W-:Y:S01]  /*0520*/  STL.U8 [R1+0x17], R5 ;  /* 0x0000170501007387 */ /* 0x0001e20000100000 */
[----:B------:R-:W-:Y:S01]  /*0530*/  PRMT R6, R7, 0x7610, R6 ;  /* 0x0000761007067816 */ /* 0x000fe20000000006 */
[----:B--2---:R-:W-:Y:S01]  /*0540*/  IMAD.MOV.U32 R8, RZ, RZ, 0x57 ;  /* 0x00000057ff087424 */ /* 0x004fe200078e00ff */
[----:B------:R-:W-:Y:S01]  /*0550*/  PRMT R7, R9, 0x7610, R7 ;  /* 0x0000761009077816 */ /* 0x000fe20000000007 */
[----:B------:R-:W-:Y:S01]  /*0560*/  IMAD.MOV.U32 R9, RZ, RZ, 0x66 ;  /* 0x00000066ff097424 */ /* 0x000fe200078e00ff */
[----:B------:R2:W-:Y:S01]  /*0570*/  STL.U8 [R1+0x10], R4 ;  /* 0x0000100401007387 */ /* 0x0005e20000100000 */
[----:B---3--:R-:W-:-:S03]  /*0580*/  IMAD.MOV.U32 R0, RZ, RZ, 0x59 ;  /* 0x00000059ff007424 */ /* 0x008fc600078e00ff */
[----:B------:R3:W-:Y:S01]  /*0590*/  STL.U8 [R1+0x1a], R3 ;  /* 0x00001a0301007387 */ /* 0x0007e20000100000 */
[----:B0-----:R-:W-:-:S03]  /*05a0*/  IMAD.MOV.U32 R5, RZ, RZ, 0x65 ;  /* 0x00000065ff057424 */ /* 0x001fc600078e00ff */
[----:B------:R0:W-:Y:S01]  /*05b0*/  STL.U8 [R1+0x18], R0 ;  /* 0x0000180001007387 */ /* 0x0001e20000100000 */
[----:B--2---:R-:W-:Y:S01]  /*05c0*/  PRMT R4, R8, 0x7610, R4 ;  /* 0x0000761008047816 */ /* 0x004fe20000000004 */
[----:B------:R-:W-:Y:S02]  /*05d0*/  IMAD.MOV.U32 R8, RZ, RZ, 0x5a ;  /* 0x0000005aff087424 */ /* 0x000fe400078e00ff */
[----:B------:R2:W-:Y:S01]  /*05e0*/  STL.U8 [R1+0x1b], R6 ;  /* 0x00001b0601007387 */ /* 0x0005e20000100000 */
[----:B---3--:R-:W-:-:S03]  /*05f0*/  PRMT R3, R11, 0x7610, R3 ;  /* 0x000076100b037816 */ /* 0x008fc60000000003 */
[----:B------:R3:W-:Y:S01]  /*0600*/  STL.U8 [R1+0x16], R4 ;  /* 0x0000160401007387 */ /* 0x0007e20000100000 */
[----:B------:R-:W-:Y:S02]  /*0610*/  MOV R11, 0x31 ;  /* 0x00000031000b7802 */ /* 0x000fe40000000f00 */
[----:B0-----:R-:W-:Y:S01]  /*0620*/  PRMT R0, R5, 0x7610, R0 ;  /* 0x0000761005007816 */ /* 0x001fe20000000000 */
[----:B------:R0:W-:Y:S01]  /*0630*/  STL.U8 [R1+0x19], R8 ;  /* 0x0000190801007387 */ /* 0x0001e20000100000 */
[----:B------:R-:W-:Y:S01]  /*0640*/  PRMT R5, R9, 0x7610, R5 ;  /* 0x0000761009057816 */ /* 0x000fe20000000005 */
[----:B------:R-:W-:Y:S02]  /*0650*/  IMAD.MOV.U32 R9, RZ, RZ, 0x6b ;  /* 0x0000006bff097424 */ /* 0x000fe400078e00ff */
[----:B--2---:R-:W-:Y:S01]  /*0660*/  IMAD.MOV.U32 R6, RZ, RZ, 0x69 ;  /* 0x00000069ff067424 */ /* 0x004fe200078e00ff */
[----:B------:R-:W-:Y:S01]  /*0670*/  STL.U8 [R1+0x21], R3 ;  /* 0x0000210301007387 */ /* 0x000fe20000100000 */
[----:B---3--:R-:W-:-:S03]  /*0680*/  MOV R4, 0x64 ;  /* 0x0000006400047802 */ /* 0x008fc60000000f00 */
[----:B------:R2:W-:Y:S01]  /*0690*/  STL.U8 [R1+0x1f], R5 ;  /* 0x00001f0501007387 */ /* 0x0005e20000100000 */
[----:B0-----:R-:W-:Y:S01]  /*06a0*/  PRMT R8, R10, 0x7610, R8 ;  /* 0x000076100a087816 */ /* 0x001fe20000000008 */
[----:B------:R-:W-:Y:S02]  /*06b0*/  IMAD.MOV.U32 R10, RZ, RZ, 0x6c ;  /* 0x0000006cff0a7424 */ /* 0x000fe400078e00ff */
[----:B------:R0:W-:Y:S04]  /*06c0*/  STL.U8 [R1+0x1d], R4 ;  /* 0x00001d0401007387 */ /* 0x0001e80000100000 */
[----:B------:R3:W-:Y:S01]  /*06d0*/  STL.U8 [R1+0x20], R8 ;  /* 0x0000200801007387 */ /* 0x0007e20000100000 */
[----:B--2---:R-:W-:-:S03]  /*06e0*/  HFMA2 R5, -RZ, RZ, 0, 6.496906280517578125e-06 ;  /* 0x0000006dff057431 */ /* 0x004fc600000001ff */
[----:B------:R2:W-:Y:S01]  /*06f0*/  STL.U8 [R1+0x22], R6 ;  /* 0x0000220601007387 */ /* 0x0005e20000100000 */
[----:B0-----:R-:W-:Y:S02]  /*0700*/  PRMT R4, R9, 0x7610, R4 ;  /* 0x0000761009047816 */ /* 0x001fe40000000004 */
[----:B------:R-:W-:Y:S01]  /*0710*/  MOV R9, 0x70 ;  /* 0x0000007000097802 */ /* 0x000fe20000000f00 */
[----:B------:R0:W-:Y:S01]  /*0720*/  STL.U8 [R1+0x1c], R7 ;  /* 0x00001c0701007387 */ /* 0x0001e20000100000 */
[----:B---3--:R-:W-:Y:S01]  /*0730*/  IMAD.MOV.U32 R8, RZ, RZ, 0x6f ;  /* 0x0000006fff087424 */ /* 0x008fe200078e00ff */
[----:B------:R-:W-:Y:S02]  /*0740*/  PRMT R3, R5, 0x7610, R3 ;  /* 0x0000761005037816 */ /* 0x000fe40000000003 */
[----:B------:R3:W-:Y:S01]  /*0750*/  STL.U8 [R1+0x24], R4 ;  /* 0x0000240401007387 */ /* 0x0007e20000100000 */
[----:B--2---:R-:W-:Y:S01]  /*0760*/  PRMT R6, R9, 0x7610, R6 ;  /* 0x0000761009067816 */ /* 0x004fe20000000006 */
[----:B------:R-:W-:-:S02]  /*0770*/  IMAD.MOV.U32 R9, RZ, RZ, 0x77 ;  /* 0x00000077ff097424 */ /* 0x000fc400078e00ff */
[----:B------:R2:W-:Y:S01]  /*0780*/  STL.U8 [R1+0x26], R3 ;  /* 0x0000260301007387 */ /* 0x0005e20000100000 */
[----:B------:R-:W-:Y:S01]  /*0790*/  IMAD.MOV.U32 R5, RZ, RZ, 0x6e ;  /* 0x0000006eff057424 */ /* 0x000fe200078e00ff */
[----:B0-----:R-:W-:Y:S02]  /*07a0*/  MOV R7, 0x6a ;  /* 0x0000006a00077802 */ /* 0x001fe40000000f00 */
[----:B------:R0:W-:Y:S01]  /*07b0*/  STL.U8 [R1+0x28], R8 ;  /* 0x0000280801007387 */ /* 0x0001e20000100000 */
[----:B---3--:R-:W-:-:S03]  /*07c0*/  IMAD.MOV.U32 R4, RZ, RZ, 0x72 ;  /* 0x00000072ff047424 */ /* 0x008fc600078e00ff */
[----:B------:R3:W-:Y:S01]  /*07d0*/  STL.U8 [R1+0x1e], R0 ;  /* 0x00001e0001007387 */ /* 0x0007e20000100000 */
[----:B--2---:R-:W-:-:S03]  /*07e0*/  HFMA2 R3, -RZ, RZ, 0, 6.854534149169921875e-06 ;  /* 0x00000073ff037431 */ /* 0x004fc600000001ff */
[----:B------:R2:W-:Y:S01]  /*07f0*/  STL.U8 [R1+0x2b], R4 ;  /* 0x00002b0401007387 */ /* 0x0005e20000100000 */
[----:B0-----:R-:W-:-:S03]  /*0800*/  MOV R8, 0x76 ;  /* 0x0000007600087802 */ /* 0x001fc60000000f00 */
[----:B------:R0:W-:Y:S01]  /*0810*/  STL.U8 [R1+0x29], R6 ;  /* 0x0000290601007387 */ /* 0x0001e20000100000 */
[----:B---3--:R-:W-:Y:S01]  /*0820*/  PRMT R0, R10, 0x7610, R0 ;  /* 0x000076100a007816 */ /* 0x008fe20000000000 */
[----:B------:R-:W-:Y:S02]  /*0830*/  IMAD.MOV.U32 R10, RZ, RZ, 0x30 ;  /* 0x00000030ff0a7424 */ /* 0x000fe400078e00ff */
[----:B------:R3:W-:Y:S01]  /*0840*/  STL.U8 [R1+0x23], R7 ;  /* 0x0000230701007387 */ /* 0x0007e20000100000 */
[----:B--2---:R-:W-:-:S03]  /*0850*/  HFMA2 R4, -RZ, RZ, 0, 7.212162017822265625e-06 ;  /* 0x00000079ff047431 */ /* 0x004fc600000001ff */
[----:B------:R2:W-:Y:S01]  /*0860*/  STL.U8 [R1+0x25], R0 ;  /* 0x0000250001007387 */ /* 0x0005e20000100000 */
[----:B0-----:R-:W-:Y:S02]  /*0870*/  PRMT R6, R8, 0x7610, R6 ;  /* 0x0000761008067816 */ /* 0x001fe40000000006 */
[----:B------:R-:W-:Y:S01]  /*0880*/  PRMT R8, R9, 0x7610, R8 ;  /* 0x0000761009087816 */ /* 0x000fe20000000008 */
[----:B------:R-:W-:Y:S01]  /*0890*/  IMAD.MOV.U32 R9, RZ, RZ, 0x7a ;  /* 0x0000007aff097424 */ /* 0x000fe200078e00ff */
[----:B------:R0:W-:Y:S01]  /*08a0*/  STL.U8 [R1+0x2c], R3 ;  /* 0x00002c0301007387 */ /* 0x0001e20000100000 */
[----:B---3--:R-:W-:-:S03]  /*08b0*/  IMAD.MOV.U32 R7, RZ, RZ, 0x71 ;  /* 0x00000071ff077424 */ /* 0x008fc600078e00ff */
[----:B------:R3:W-:Y:S02]  /*08c0*/  STL.U8 [R1+0x2f], R6 ;  /* 0x00002f0601007387 */ /* 0x0007e40000100000 */
[----:B--2---:R-:W-:Y:S01]  /*08d0*/  PRMT R0, R7, 0x7610, R0 ;  /* 0x0000761007007816 */ /* 0x004fe20000000000 */
[----:B------:R-:W-:Y:S01]  /*08e0*/  IMAD.MOV.U32 R7, RZ, RZ, 0x74 ;  /* 0x00000074ff077424 */ /* 0x000fe200078e00ff */
[----:B------:R2:W-:Y:S01]  /*08f0*/  STL.U8 [R1+0x30], R8 ;  /* 0x0000300801007387 */ /* 0x0005e20000100000 */
[----:B0-----:R-:W-:Y:S02]  /*0900*/  PRMT R3, R4, 0x7610, R3 ;  /* 0x0000761004037816 */ /* 0x001fe40000000003 */
[----:B------:R-:W-:Y:S01]  /*0910*/  PRMT R4, R9, 0x7610, R4 ;  /* 0x0000761009047816 */ /* 0x000fe20000000004 */
[----:B------:R-:W-:Y:S01]  /*0920*/  HFMA2 R9, -RZ, RZ, 0, 3.0994415283203125e-06 ;  /* 0x00000034ff097431 */ /* 0x000fe200000001ff */
[----:B------:R0:W-:Y:S01]  /*0930*/  STL.U8 [R1+0x2a], R0 ;  /* 0x00002a0001007387 */ /* 0x0001e20000100000 */
[----:B---3--:R-:W-:-:S03]  /*0940*/  IMAD.MOV.U32 R6, RZ, RZ, 0x32 ;  /* 0x00000032ff067424 */ /* 0x008fc600078e00ff */
[----:B------:R3:W-:Y:S01]  /*0950*/  STL.U8 [R1+0x2d], R7 ;  /* 0x00002d0701007387 */ /* 0x0007e20000100000 */
[----:B--2---:R-:W-:-:S03]  /*0960*/  IMAD.MOV.U32 R8, RZ, RZ, 0x33 ;  /* 0x00000033ff087424 */ /* 0x004fc600078e00ff */
[----:B------:R2:W-:Y:S01]  /*0970*/  STL.U8 [R1+0x32], R3 ;  /* 0x0000320301007387 */ /* 0x0005e20000100000 */
[----:B0-----:R-:W-:-:S03]  /*0980*/  IMAD.MOV.U32 R0, RZ, RZ, 0x78 ;  /* 0x00000078ff007424 */ /* 0x001fc600078e00ff */
[----:B------:R-:W-:Y:S01]  /*0990*/  STL.U8 [R1+0x36], R6 ;  /* 0x0000360601007387 */ /* 0x000fe20000100000 */
[----:B---3--:R-:W-:Y:S01]  /*09a0*/  PRMT R7, R10, 0x7610, R7 ;  /* 0x000076100a077816 */ /* 0x008fe20000000007 */
[----:B------:R-:W-:Y:S02]  /*09b0*/  IMAD.MOV.U32 R10, RZ, RZ, 0x35 ;  /* 0x00000035ff0a7424 */ /* 0x000fe400078e00ff */
[----:B------:R0:W-:Y:S03]  /*09c0*/  STL.U8 [R1+0x31], R0 ;  /* 0x0000310001007387 */ /* 0x0001e60000100000 */
[----:B--2---:R-:W-:Y:S01]  /*09d0*/  PRMT R3, R10, 0x7610, R3 ;  /* 0x000076100a037816 */ /* 0x004fe20000000003 */
[----:B------:R2:W-:Y:S01]  /*09e0*/  STL.U8 [R1+0x27], R5 ;  /* 0x0000270501007387 */ /* 0x0005e20000100000 */
[----:B------:R-:W-:-:S03]  /*09f0*/  IMAD.MOV.U32 R10, RZ, RZ, 0x2d ;  /* 0x0000002dff0a7424 */ /* 0x000fc600078e00ff */
[----:B------:R3:W-:Y:S01]  /*0a00*/  STL.U8 [R1+0x34], R7 ;  /* 0x0000340701007387 */ /* 0x0007e20000100000 */
[----:B0-----:R-:W-:Y:S01]  /*0a10*/  PRMT R0, R9, 0x7610, R0 ;  /* 0x0000761009007816 */ /* 0x001fe20000000000 */
[----:B------:R-:W-:Y:S02]  /*0a20*/  IMAD.MOV.U32 R9, RZ, RZ, 0x39 ;  /* 0x00000039ff097424 */ /* 0x000fe400078e00ff */
[----:B------:R0:W-:Y:S01]  /*0a30*/  STL.U8 [R1+0x37], R8 ;  /* 0x0000370801007387 */ /* 0x0001e20000100000 */
[----:B--2---:R-:W-:Y:S02]  /*0a40*/  IMAD.MOV.U32 R5, RZ, RZ, 0x75 ;  /* 0x00000075ff057424 */ /* 0x004fe400078e00ff */
[----:B------:R-:W-:Y:S01]  /*0a50*/  PRMT R6, R9, 0x7610, R6 ;  /* 0x0000761009067816 */ /* 0x000fe20000000006 */
[----:B------:R-:W-:Y:S01]  /*0a60*/  IMAD.MOV.U32 R9, RZ, RZ, 0x21 ;  /* 0x00000021ff097424 */ /* 0x000fe200078e00ff */
[----:B------:R2:W-:Y:S01]  /*0a70*/  STL.U8 [R1+0x39], R3 ;  /* 0x0000390301007387 */ /* 0x0005e20000100000 */
[----:B---3--:R-:W-:-:S03]  /*0a80*/  IMAD.MOV.U32 R7, RZ, RZ, 0x38 ;  /* 0x00000038ff077424 */ /* 0x008fc600078e00ff */
[----:B------:R3:W-:Y:S01]  /*0a90*/  STL.U8 [R1+0x2e], R5 ;  /* 0x00002e0501007387 */ /* 0x0007e20000100000 */
[----:B0-----:R-:W-:-:S03]  /*0aa0*/  HFMA2 R8, -RZ, RZ, 0, 1.9073486328125e-06 ;  /* 0x00000020ff087431 */ /* 0x001fc600000001ff */
[----:B------:R0:W-:Y:S01]  /*0ab0*/  STL.U8 [R1+0x3c], R7 ;  /* 0x00003c0701007387 */ /* 0x0001e20000100000 */
[----:B--2---:R-:W-:Y:S01]  /*0ac0*/  PRMT R3, R9, 0x7610, R3 ;  /* 0x0000761009037816 */ /* 0x004fe20000000003 */
[----:B------:R-:W-:Y:S02]  /*0ad0*/  HFMA2 R9, -RZ, RZ, 0, 5.60283660888671875e-06 ;  /* 0x0000005eff097431 */ /* 0x000fe400000001ff */
[----:B------:R2:W-:Y:S01]  /*0ae0*/  STL.U8 [R1+0x38], R0 ;  /* 0x0000380001007387 */ /* 0x0005e20000100000 */
[----:B---3--:R-:W-:Y:S01]  /*0af0*/  PRMT R5, R11, 0x7610, R5 ;  /* 0x000076100b057816 */ /* 0x008fe20000000005 */
[----:B------:R-:W-:Y:S02]  /*0b00*/  HFMA2 R11, -RZ, RZ, 0, 7.3909759521484375e-06 ;  /* 0x0000007cff0b7431 */ /* 0x000fe400000001ff */
[----:B------:R3:W-:Y:S01]  /*0b10*/  STL.U8 [R1+0x3d], R6 ;  /* 0x00003d0601007387 */ /* 0x0007e20000100000 */
[----:B0-----:R-:W-:-:S03]  /*0b20*/  IMAD.MOV.U32 R7, RZ, RZ, 0x25 ;  /* 0x00000025ff077424 */ /* 0x001fc600078e00ff */
[----:B------:R0:W-:Y:S01]  /*0b30*/  STL.U8 [R1+0x35], R5 ;  /* 0x0000350501007387 */ /* 0x0001e20000100000 */
[----:B--2---:R-:W-:Y:S02]  /*0b40*/  PRMT R0, R8, 0x7610, R0 ;  /* 0x0000761008007816 */ /* 0x004fe40000000000 */
[----:B------:R-:W-:Y:S01]  /*0b50*/  MOV R8, 0x23 ;  /* 0x0000002300087802 */ /* 0x000fe20000000f00 */
[----:B------:R2:W-:Y:S01]  /*0b60*/  STL.U8 [R1+0x3f], R3 ;  /* 0x00003f0301007387 */ /* 0x0005e20000100000 */
[----:B---3--:R-:W-:Y:S02]  /*0b70*/  PRMT R6, R7, 0x7610, R6 ;  /* 0x0000761007067816 */ /* 0x008fe40000000006 */
[----:B------:R-:W-:Y:S01]  /*0b80*/  PRMT R7, R9, 0x7610, R7 ;  /* 0x0000761009077816 */ /* 0x000fe20000000007 */
[----:B------:R-:W-:Y:S01]  /*0b90*/  IMAD.MOV.U32 R9, RZ, RZ, 0x29 ;  /* 0x00000029ff097424 */ /* 0x000fe200078e00ff */
[----:B0-----:R-:W-:Y:S01]  /*0ba0*/  MOV R5, 0x37 ;  /* 0x0000003700057802 */ /* 0x001fe20000000f00 */
[----:B------:R0:W-:Y:S04]  /*0bb0*/  STL.U8 [R1+0x3e], R0 ;  /* 0x00003e0001007387 */ /* 0x0001e80000100000 */
[----:B------:R3:W-:Y:S01]  /*0bc0*/  STL.U8 [R1+0x3b], R5 ;  /* 0x00003b0501007387 */ /* 0x0007e20000100000 */
[----:B--2---:R-:W-:-:S03]  /*0bd0*/  IMAD.MOV.U32 R3, RZ, RZ, 0x2a ;  /* 0x0000002aff037424 */ /* 0x004fc600078e00ff */
[----:B------:R2:W-:Y:S01]  /*0be0*/  STL.U8 [R1+0x41], R8 ;  /* 0x0000410801007387 */ /* 0x0005e20000100000 */
[----:B0-----:R-:W-:-:S03]  /*0bf0*/  IMAD.MOV.U32 R0, RZ, RZ, 0x26 ;  /* 0x00000026ff007424 */ /* 0x001fc600078e00ff */
[----:B------:R0:W-:Y:S01]  /*0c00*/  STL.U8 [R1+0x43], R6 ;  /* 0x0000430601007387 */ /* 0x0001e20000100000 */
[----:B---3--:R-:W-:-:S03]  /*0c10*/  IMAD.MOV.U32 R5, RZ, RZ, 0x24 ;  /* 0x00000024ff057424 */ /* 0x008fc600078e00ff */
[----:B------:R3:W-:Y:S01]  /*0c20*/  STL.U8 [R1+0x44], R7 ;  /* 0x0000440701007387 */ /* 0x0007e20000100000 */
[----:B--2---:R-:W-:Y:S01]  /*0c30*/  PRMT R8, R9, 0x7610, R8 ;  /* 0x0000761009087816 */ /* 0x004fe20000000008 */
[----:B------:R-:W-:Y:S02]  /*0c40*/  IMAD.MOV.U32 R9, RZ, RZ, 0x2b ;  /* 0x0000002bff097424 */ /* 0x000fe400078e00ff */
[----:B------:R2:W-:Y:S01]  /*0c50*/  STL.U8 [R1+0x42], R5 ;  /* 0x0000420501007387 */ /* 0x0005e20000100000 */
[----:B0-----:R-:W-:-:S03]  /*0c60*/  HFMA2 R6, -RZ, RZ, 0, 5.662441253662109375e-06 ;  /* 0x0000005fff067431 */ /* 0x001fc600000001ff */
[----:B------:R0:W-:Y:S01]  /*0c70*/  STL.U8 [R1+0x45], R0 ;  /* 0x0000450001007387 */ /* 0x0001e20000100000 */
[----:B---3--:R-:W-:-:S03]  /*0c80*/  IMAD.MOV.U32 R7, RZ, RZ, 0x3d ;  /* 0x0000003dff077424 */ /* 0x008fc600078e00ff */
[----:B------:R3:W-:Y:S01]  /*0c90*/  STL.U8 [R1+0x46], R3 ;  /* 0x0000460301007387 */ /* 0x0007e20000100000 */
[----:B--2---:R-:W-:Y:S02]  /*0ca0*/  PRMT R5, R10, 0x7610, R5 ;  /* 0x000076100a057816 */ /* 0x004fe40000000005 */
[----:B------:R-:W-:Y:S01]  /*0cb0*/  MOV R10, 0x5b ;  /* 0x0000005b000a7802 */ /* 0x000fe20000000f00 */
[----:B------:R2:W-:Y:S01]  /*0cc0*/  STL.U8 [R1+0x4a], R6 ;  /* 0x00004a0601007387 */ /* 0x0005e20000100000 */
[----:B0-----:R-:W-:Y:S01]  /*0cd0*/  PRMT R0, R9, 0x7610, R0 ;  /* 0x0000761009007816 */ /* 0x001fe20000000000 */
[----:B------:R-:W-:Y:S02]  /*0ce0*/  IMAD.MOV.U32 R9, RZ, RZ, 0x3b ;  /* 0x0000003bff097424 */ /* 0x000fe400078e00ff */
[----:B------:R0:W-:Y:S01]  /*0cf0*/  STL.U8 [R1+0x49], R5 ;  /* 0x0000490501007387 */ /* 0x0001e20000100000 */
[----:B---3--:R-:W-:Y:S01]  /*0d00*/  PRMT R3, R10, 0x7610, R3 ;  /* 0x000076100a037816 */ /* 0x008fe20000000003 */
[----:B------:R-:W-:-:S02]  /*0d10*/  IMAD.MOV.U32 R10, RZ, RZ, 0x2f ;  /* 0x0000002fff0a7424 */ /* 0x000fc400078e00ff */
[----:B------:R3:W-:Y:S01]  /*0d20*/  STL.U8 [R1+0x4b], R7 ;  /* 0x00004b0701007387 */ /* 0x0007e20000100000 */
[----:B--2---:R-:W-:-:S03]  /*0d30*/  PRMT R6, R9, 0x7610, R6 ;  /* 0x0000761009067816 */ /* 0x004fc60000000006 */
[----:B------:R2:W-:Y:S01]  /*0d40*/  STL.U8 [R1+0x48], R8 ;  /* 0x0000480801007387 */ /* 0x0005e20000100000 */
[----:B------:R-:W-:Y:S01]  /*0d50*/  MOV R9, 0x27 ;  /* 0x0000002700097802 */ /* 0x000fe20000000f00 */
[----:B0-----:R-:W-:Y:S02]  /*0d60*/  IMAD.MOV.U32 R5, RZ, RZ, 0x7b ;  /* 0x0000007bff057424 */ /* 0x001fe400078e00ff */
[----:B------:R0:W-:Y:S01]  /*0d70*/  STL.U8 [R1+0x4c], R0 ;  /* 0x00004c0001007387 */ /* 0x0001e20000100000 */
[----:B---3--:R-:W-:-:S03]  /*0d80*/  IMAD.MOV.U32 R7, RZ, RZ, 0x3a ;  /* 0x0000003aff077424 */ /* 0x008fc600078e00ff */
[----:B------:R3:W-:Y:S01]  /*0d90*/  STL.U8 [R1+0x4d], R3 ;  /* 0x00004d0301007387 */ /* 0x0007e20000100000 */
[----:B--2---:R-:W-:-:S03]  /*0da0*/  HFMA2 R8, -RZ, RZ, 0, 7.450580596923828125e-06 ;  /* 0x0000007dff087431 */ /* 0x004fc600000001ff */
[----:B------:R2:W-:Y:S01]  /*0db0*/  STL.U8 [R1+0x4f], R5 ;  /* 0x00004f0501007387 */ /* 0x0005e20000100000 */
[----:B0-----:R-:W-:Y:S01]  /*0dc0*/  PRMT R0, R7, 0x7610, R0 ;  /* 0x0000761007007816 */ /* 0x001fe20000000000 */
[----:B------:R-:W-:Y:S02]  /*0dd0*/  IMAD.MOV.U32 R7, RZ, RZ, 0x2c ;  /* 0x0000002cff077424 */ /* 0x000fe400078e00ff */
[----:B------:R0:W-:Y:S01]  /*0de0*/  STL.U8 [R1+0x33], R4 ;  /* 0x0000330401007387 */ /* 0x0001e20000100000 */
[----:B---3--:R-:W-:Y:S01]  /*0df0*/  PRMT R3, R9, 0x7610, R3 ;  /* 0x0000761009037816 */ /* 0x008fe20000000003 */
[----:B------:R-:W-:Y:S02]  /*0e00*/  IMAD.MOV.U32 R9, RZ, RZ, 0x3e ;  /* 0x0000003eff097424 */ /* 0x000fe400078e00ff */
[----:B------:R3:W-:Y:S01]  /*0e10*/  STL.U8 [R1+0x50], R8 ;  /* 0x0000500801007387 */ /* 0x0007e20000100000 */
[----:B--2---:R-:W-:-:S03]  /*0e20*/  HFMA2 R5, -RZ, RZ, 0, 2.74181365966796875e-06 ;  /* 0x0000002eff057431 */ /* 0x004fc600000001ff */
[----:B------:R2:W-:Y:S01]  /*0e30*/  STL.U8 [R1+0x52], R0 ;  /* 0x0000520001007387 */ /* 0x0005e20000100000 */
[----:B0-----:R-:W-:-:S03]  /*0e40*/  IMAD.MOV.U32 R4, RZ, RZ, 0x36 ;  /* 0x00000036ff047424 */ /* 0x001fc600078e00ff */
[----:B------:R0:W-:Y:S01]  /*0e50*/  STL.U8 [R1+0x53], R3 ;  /* 0x0000530301007387 */ /* 0x0001e20000100000 */
[----:B---3--:R-:W-:-:S03]  /*0e60*/  IMAD.MOV.U32 R8, RZ, RZ, 0x3c ;  /* 0x0000003cff087424 */ /* 0x008fc600078e00ff */
[----:B------:R3:W-:Y:S01]  /*0e70*/  STL.U8 [R1+0x51], R6 ;  /* 0x0000510601007387 */ /* 0x0007e20000100000 */
[----:B--2---:R-:W-:-:S03]  /*0e80*/  IMAD.MOV.U32 R0, RZ, RZ, 0x5c ;  /* 0x0000005cff007424 */ /* 0x004fc600078e00ff */
[----:B------:R2:W-:Y:S01]  /*0e90*/  STL.U8 [R1+0x55], R7 ;  /* 0x0000550701007387 */ /* 0x0005e20000100000 */
[----:B0-----:R-:W-:-:S03]  /*0ea0*/  IMAD.MOV.U32 R3, RZ, RZ, 0x7e ;  /* 0x0000007eff037424 */ /* 0x001fc600078e00ff */
[----:B------:R0:W-:Y:S01]  /*0eb0*/  STL.U8 [R1+0x56], R5 ;  /* 0x0000560501007387 */ /* 0x0001e20000100000 */
[----:B---3--:R-:W-:Y:S02]  /*0ec0*/  PRMT R6, R8, 0x7610, R6 ;  /* 0x0000761008067816 */ /* 0x008fe40000000006 */
[----:B------:R-:W-:Y:S01]  /*0ed0*/  PRMT R8, R9, 0x7610, R8 ;  /* 0x0000761009087816 */ /* 0x000fe20000000008 */
[----:B------:R3:W-:Y:S01]  /*0ee0*/  STL.U8 [R1+0x3a], R4 ;  /* 0x00003a0401007387 */ /* 0x0007e20000100000 */
[----:B------:R-:W-:Y:S02]  /*0ef0*/  MOV R9, 0x3f ;  /* 0x0000003f00097802 */ /* 0x000fe40000000f00 */
[----:B--2---:R-:W-:Y:S01]  /*0f00*/  PRMT R7, R0, 0x7610, R7 ;  /* 0x0000761000077816 */ /* 0x004fe20000000007 */
[----:B------:R-:W-:Y:S01]  /*0f10*/  STL.U8 [R1+0x57], R6 ;  /* 0x0000570601007387 */ /* 0x000fe20000100000 */
[----:B0-----:R-:W-:Y:S01]  /*0f20*/  PRMT R5, R3, 0x7610, R5 ;  /* 0x0000761003057816 */ /* 0x001fe20000000005 */
[----:B------:R-:W-:-:S02]  /*0f30*/  IMAD.MOV.U32 R0, RZ, RZ, RZ ;  /* 0x000000ffff007224 */ /* 0x000fc400078e00ff */
[----:B------:R-:W-:Y:S01]  /*0f40*/  STL.U8 [R1+0x58], R8 ;  /* 0x0000580801007387 */ /* 0x000fe20000100000 */
[----:B------:R-:W-:Y:S02]  /*0f50*/  IMAD.MOV.U32 R3, RZ, RZ, RZ ;  /* 0x000000ffff037224 */ /* 0x000fe400078e00ff */
[----:B---3--:R-:W-:Y:S01]  /*0f60*/  IMAD.MOV.U32 R4, RZ, RZ, 0x40 ;  /* 0x00000040ff047424 */ /* 0x008fe200078e00ff */
[----:B------:R-:W-:Y:S04]  /*0f70*/  STL.U8 [R1+0x59], R9 ;  /* 0x0000590901007387 */ /* 0x000fe80000100000 */
[----:B------:R-:W-:Y:S04]  /*0f80*/  STL.U8 [R1+0x5a], R10 ;  /* 0x00005a0a01007387 */ /* 0x000fe80000100000 */
[----:B------:R-:W-:Y:S04]  /*0f90*/  STL.U8 [R1+0x5b], R7 ;  /* 0x00005b0701007387 */ /* 0x000fe80000100000 */
[----:B------:R-:W-:Y:S04]  /*0fa0*/  STL.U8 [R1+0x5c], R11 ;  /* 0x00005c0b01007387 */ /* 0x000fe80000100000 */
[----:B------:R-:W-:Y:S04]  /*0fb0*/  STL.U8 [R1+0x5d], R5 ;  /* 0x00005d0501007387 */ /* 0x000fe80000100000 */
[----:B------:R-:W-:Y:S04]  /*0fc0*/  STL.64 [R1+0x60], RZ ;  /* 0x000060ff01007387 */ /* 0x000fe80000100a00 */
[----:B------:R0:W-:Y:S02]  /*0fd0*/  STL.U8 [R1+0x40], R4 ;  /* 0x0000400401007387 */ /* 0x0001e40000100000 */
[----:B0-----:R-:W-:-:S05]  /*0fe0*/  MOV R4, 0x28 ;  /* 0x0000002800047802 */ /* 0x001fca0000000f00 */
[----:B------:R0:W-:Y:S02]  /*0ff0*/  STL.U8 [R1+0x47], R4 ;  /* 0x0000470401007387 */ /* 0x0001e40000100000 */
[----:B0-----:R-:W-:-:S05]  /*1000*/  IMAD.MOV.U32 R4, RZ, RZ, 0x5d ;  /* 0x0000005dff047424 */ /* 0x001fca00078e00ff */
[----:B------:R0:W-:Y:S02]  /*1010*/  STL.U8 [R1+0x4e], R4 ;  /* 0x00004e0401007387 */ /* 0x0001e40000100000 */
[----:B0-----:R-:W-:-:S05]  /*1020*/  IMAD.MOV.U32 R4, RZ, RZ, 0x22 ;  /* 0x00000022ff047424 */ /* 0x001fca00078e00ff */
[----:B------:R0:W-:Y:S02]  /*1030*/  STL.U8 [R1+0x54], R4 ;  /* 0x0000540401007387 */ /* 0x0001e40000100000 */
[----:B0-----:R-:W-:Y:S01]  /*1040*/  MOV R4, RZ ;  /* 0x000000ff00047202 */ /* 0x001fe20000000f00 */
[----:B------:R-:W-:Y:S06]  /*1050*/  @!P0 BRA `(.L_x_1) ;  /* 0x0000000000b08947 */ /* 0x000fec0003800000 */
[----:B------:R-:W-:Y:S01]  /*1060*/  ISETP.GE.U32.AND P0, PT, R19, 0x22e2, PT ;  /* 0x000022e21300780c */ /* 0x000fe20003f06070 */
[----:B------:R-:W-:Y:S01]  /*1070*/  IMAD.MOV.U32 R0, RZ, RZ, 0x1 ;  /* 0x00000001ff007424 */ /* 0x000fe200078e00ff */
[----:B------:R-:W-:Y:S01]  /*1080*/  MOV R4, 0xffffffa2 ;  /* 0xffffffa200047802 */ /* 0x000fe20000000f00 */
[----:B------:R-:W-:Y:S01]  /*1090*/  IMAD.MOV.U32 R3, RZ, RZ, -0x1 ;  /* 0xffffffffff037424 */ /* 0x000fe200078e00ff */
[----:B------:R-:W-:-:S13]  /*10a0*/  ISETP.GE.U32.AND.EX P0, PT, R22, RZ, PT, P0 ;  /* 0x000000ff1600720c */ /* 0x000fda0003f06100 */
[----:B------:R-:W-:Y:S05]  /*10b0*/  @!P0 BRA `(.L_x_1) ;  /* 0x0000000000988947 */ /* 0x000fea0003800000 */
        /* <DEDUP_REMOVED lines=12> */
[----:B------:R-:W-:Y:S01]  /*1180*/  ISETP.GE.U32.AND P0, PT, R19, -0x45dafeb6, PT ;  /* 0xba25014a1300780c */ /* 0x000fe20003f06070 */
[----:B------:R-:W-:Y:S02]  /*1190*/  HFMA2 R4, -RZ, RZ, -59744, -293.5 ;  /* 0xfb4bdc96ff047431 */ /* 0x000fe400000001ff */
[----:B------:R-:W-:Y:S01]  /*11a0*/  IMAD.MOV.U32 R0, RZ, RZ, 0x4 ;  /* 0x00000004ff007424 */ /* 0x000fe200078e00ff */
[----:B------:R-:W-:Y:S01]  /*11b0*/  ISETP.GE.U32.AND.EX P0, PT, R22, 0x1, PT, P0 ;  /* 0x000000011600780c */ /* 0x000fe20003f06100 */
[----:B------:R-:W-:-:S12]  /*11c0*/  IMAD.MOV.U32 R3, RZ, RZ, -0x1 ;  /* 0xffffffffff037424 */ /* 0x000fd800078e00ff */
[----:B------:R-:W-:Y:S05]  /*11d0*/  @!P0 BRA `(.L_x_1) ;  /* 0x0000000000508947 */ /* 0x000fea0003800000 */
[----:B------:R-:W-:Y:S01]  /*11e0*/  ISETP.GE.U32.AND P0, PT, R19, 0x5996798a, PT ;  /* 0x5996798a1300780c */ /* 0x000fe20003f06070 */
[----:B------:R-:W-:Y:S01]  /*11f0*/  IMAD.MOV.U32 R0, RZ, RZ, 0x5 ;  /* 0x00000005ff007424 */ /* 0x000fe200078e00ff */
[----:B------:R-:W-:Y:S01]  /*1200*/  MOV R4, 0x45dafeb6 ;  /* 0x45dafeb600047802 */ /* 0x000fe20000000f00 */
[----:B------:R-:W-:Y:S01]  /*1210*/  IMAD.MOV.U32 R3, RZ, RZ, -0x2 ;  /* 0xfffffffeff037424 */ /* 0x000fe200078e00ff */
[----:B------:R-:W-:-:S13]  /*1220*/  ISETP.GE.U32.AND.EX P0, PT, R22, 0xa2, PT, P0 ;  /* 0x000000a21600780c */ /* 0x000fda0003f06100 */
[----:B------:R-:W-:Y:S05]  /*1230*/  @!P0 BRA `(.L_x_1) ;  /* 0x0000000000388947 */ /* 0x000fea0003800000 */
[----:B------:R-:W-:Y:S01]  /*1240*/  ISETP.GE.U32.AND P0, PT, R19, -0x1abf5ef6, PT ;  /* 0xe540a10a1300780c */ /* 0x000fe20003f06070 */
[----:B------:R-:W-:Y:S01]  /*1250*/  IMAD.MOV.U32 R0, RZ, RZ, 0x6 ;  /* 0x00000006ff007424 */ /* 0x000fe200078e00ff */
[----:B------:R-:W-:Y:S01]  /*1260*/  MOV R4, 0xa6698676 ;  /* 0xa669867600047802 */ /* 0x000fe20000000f00 */
[----:B------:R-:W-:Y:S01]  /*1270*/  IMAD.MOV.U32 R3, RZ, RZ, -0xa3 ;  /* 0xffffff5dff037424 */ /* 0x000fe200078e00ff */
[----:B------:R-:W-:-:S13]  /*1280*/  ISETP.GE.U32.AND.EX P0, PT, R22, 0x3b9c, PT, P0 ;  /* 0x00003b9c1600780c */ /* 0x000fda0003f06100 */
[----:B------:R-:W-:Y:S05]  /*1290*/  @!P0 BRA `(.L_x_1) ;  /* 0x0000000000208947 */ /* 0x000fea0003800000 */
[----:B------:R-:W-:Y:S01]  /*12a0*/  ISETP.GE.U32.AND P0, PT, R19, 0x2dbb220a, PT ;  /* 0x2dbb220a1300780c */ /* 0x000fe20003f06070 */
[----:B------:R-:W-:Y:S01]  /*12b0*/  IMAD.MOV.U32 R0, RZ, RZ, 0x7 ;  /* 0x00000007ff007424 */ /* 0x000fe200078e00ff */
[----:B------:R-:W-:Y:S01]  /*12c0*/  MOV R6, R19 ;  /* 0x0000001300067202 */ /* 0x000fe20000000f00 */
[----:B------:R-:W-:Y:S01]  /*12d0*/  IMAD.MOV.U32 R3, RZ, RZ, R22 ;  /* 0x000000ffff037224 */ /* 0x000fe200078e0016 */
[----:B------:R-:W-:-:S13]  /*12e0*/  ISETP.GE.U32.AND.EX P0, PT, R22, 0x15e39c, PT, P0 ;  /* 0x0015e39c1600780c */ /* 0x000fda0003f06100 */
[----:B------:R-:W-:Y:S05]  /*12f0*/  @P0 BRA `(.L_x_2) ;  /* 0x0000000000100947 */ /* 0x000fea0003800000 */
[----:B------:R-:W-:Y:S01]  /*1300*/  IMAD.MOV.U32 R4, RZ, RZ, 0x1abf5ef6 ;  /* 0x1abf5ef6ff047424 */ /* 0x000fe200078e00ff */
[----:B------:R-:W-:-:S07]  /*1310*/  MOV R3, 0xffffc463 ;  /* 0xffffc46300037802 */ /* 0x000fce0000000f00 */
.L_x_1:
[----:B------:R-:W-:-:S05]  /*1320*/  IADD3 R6, P0, PT, R19, R4, RZ ;  /* 0x0000000413067210 */ /* 0x000fca0007f1e0ff */
[----:B------:R-:W-:-:S08]  /*1330*/  IMAD.X R3, R22, 0x1, R3, P0 ;  /* 0x0000000116037824 */ /* 0x000fd000000e0603 */
.L_x_2:
[----:B-1----:R-:W-:Y:S05]  /*1340*/  BSYNC.RECONVERGENT B0 ;  /* 0x0000000000007941 */ /* 0x002fea0003800200 */
.L_x_0:
[--C-:B------:R-:W-:Y:S02]  /*1350*/  SHF.R.U32.HI R13, RZ, 0x1, R3.reuse ;  /* 0x00000001ff0d7819 */ /* 0x100fe40000011603 */
[----:B------:R-:W-:-:S03]  /*1360*/  SHF.R.U64 R7, R6, 0x1, R3 ;  /* 0x0000000106077819 */ /* 0x000fc60000001203 */
[----:B------:R-:W-:-:S04]  /*1370*/  IMAD.WIDE.U32 R4, R13, 0x4c415c99, RZ ;  /* 0x4c415c990d047825 */ /* 0x000fc800078e00ff */
[----:B------:R-:W-:-:S04]  /*1380*/  IMAD.WIDE.U32 R8, P0, R7, 0x572620ae, R4 ;  /* 0x572620ae07087825 */ /* 0x000fc80007800004 */
[----:B------:R-:W-:Y:S01]  /*1390*/  IMAD.WIDE.U32 R4, R7, 0x4c415c99, RZ ;  /* 0x4c415c9907047825 */ /* 0x000fe200078e00ff */
[----:B------:R-:W-:-:S03]  /*13a0*/  MOV R10, R9 ;  /* 0x00000009000a7202 */ /* 0x000fc60000000f00 */
[----:B------:R-:W-:Y:S01]  /*13b0*/  IMAD.X R11, RZ, RZ, RZ, P0 ;  /* 0x000000ffff0b7224 */ /* 0x000fe200000e06ff */
[----:B------:R-:W-:-:S05]  /*13c0*/  IADD3 RZ, P0, PT, R5, R8, RZ ;  /* 0x0000000805ff7210 */ /* 0x000fca0007f1e0ff */
[----:B------:R-:W-:-:S05]  /*13d0*/  IMAD.WIDE.U32.X R8, R13, 0x572620ae, R10, P0 ;  /* 0x572620ae0d087825 */ /* 0x000fca00000e040a */
[----:B------:R-:W-:-:S05]  /*13e0*/  SHF.R.U64 R7, R8, 0x4, R9 ;  /* 0x0000000408077819 */ /* 0x000fca0000001209 */
[----:B------:R-:W-:-:S04]  /*13f0*/  IMAD R4, R7, -0x5e, R6 ;  /* 0xffffffa207047824 */ /* 0x000fc800078e0206 */
[----:B------:R-:W-:-:S06]  /*1400*/  IMAD.IADD R4, R1, 0x1, R4 ;  /* 0x0000000101047824 */ /* 0x000fcc00078e0204 */
[----:B------:R-:W2:Y:S01]  /*1410*/  LDL.U8 R4, [R4] ;  /* 0x0000000004047983 */ /* 0x000ea20000100000 */
[----:B------:R-:W-:Y:S01]  /*1420*/  IMAD.IADD R5, R1, 0x1, R0 ;  /* 0x0000000101057824 */ /* 0x000fe200078e0200 */
[----:B------:R-:W-:Y:S01]  /*1430*/  ISETP.NE.AND P0, PT, R0, RZ, PT ;  /* 0x000000ff0000720c */ /* 0x000fe20003f05270 */
[----:B------:R-:W-:Y:S03]  /*1440*/  BSSY.RECONVERGENT B0, `(.L_x_3) ;  /* 0x0000086000007945 */ /* 0x000fe60003800200 */
[----:B--2---:R0:W-:Y:S09]  /*1450*/  STL.U8 [R5+0x60], R4 ;  /* 0x0000600405007387 */ /* 0x0041f20000100000 */
[----:B------:R-:W-:Y:S05]  /*1460*/  @!P0 BRA `(.L_x_4) ;  /* 0x00000008000c8947 */ /* 0x000fea0003800000 */
[----:B------:R-:W-:Y:S01]  /*1470*/  SHF.R.U32.HI R11, RZ, 0x4, R9 ;  /* 0x00000004ff0b7819 */ /* 0x000fe20000011609 */
[----:B0-----:R-:W-:-:S04]  /*1480*/  IMAD.WIDE.U32 R4, R7, 0x72620ae5, RZ ;  /* 0x72620ae507047825 */ /* 0x001fc800078e00ff */
[----:B------:R-:W-:-:S04]  /*1490*/  IMAD.WIDE.U32 R8, R11, 0x72620ae5, RZ ;  /* 0x72620ae50b087825 */ /* 0x000fc800078e00ff */
[----:B------:R-:W-:-:S03]  /*14a0*/  IMAD.WIDE.U32 R8, R7, 0x2b93105, R8 ;  /* 0x02b9310507087825 */ /* 0x000fc600078e0008 */
[----:B------:R-:W-:-:S05]  /*14b0*/  IADD3 RZ, P0, PT, R5, R8, RZ ;  /* 0x0000000805ff7210 */ /* 0x000fca0007f1e0ff */
[----:B------:R-:W-:-:S04]  /*14c0*/  IMAD.X R4, R11, 0x2b93105, R9, P0 ;  /* 0x02b931050b047824 */ /* 0x000fc800000e0609 */
[----:B------:R-:W-:-:S05]  /*14d0*/  IMAD R4, R4, -0x5e, R7 ;  /* 0xffffffa204047824 */ /* 0x000fca00078e0207 */
[----:B------:R-:W-:-:S06]  /*14e0*/  IADD3 R5, PT, PT, R1, R4, RZ ;  /* 0x0000000401057210 */ /* 0x000fcc0007ffe0ff */
[----:B------:R-:W2:Y:S01]  /*14f0*/  LDL.U8 R5, [R5] ;  /* 0x0000000005057983 */ /* 0x000ea20000100000 */
[----:B------:R-:W-:-:S04]  /*1500*/  VIADD R4, R0, 0xffffffff ;  /* 0xffffffff00047836 */ /* 0x000fc80000000000 */
[----:B------:R-:W-:Y:S01]  /*1510*/  IMAD.IADD R8, R1, 0x1, R4 ;  /* 0x0000000101087824 */ /* 0x000fe200078e0204 */
[----:B------:R-:W-:-:S04]  /*1520*/  ISETP.NE.AND P0, PT, R4, RZ, PT ;  /* 0x000000ff0400720c */ /* 0x000fc80003f05270 */
[----:B--2---:R1:W-:Y:S09]  /*1530*/  STL.U8 [R8+0x60], R5 ;  /* 0x0000600508007387 */ /* 0x0043f20000100000 */
[----:B------:R-:W-:Y:S05]  /*1540*/  @!P0 BRA `(.L_x_4) ;  /* 0x0000000400d48947 */ /* 0x000fea0003800000 */
[----:B-1----:R-:W-:-:S04]  /*1550*/  IMAD.WIDE.U32 R4, R3, -0x410397b3, RZ ;  /* 0xbefc684d03047825 */ /* 0x002fc800078e00ff */
[----:B------:R-:W-:-:S04]  /*1560*/  IMAD.WIDE.U32 R8, P0, R6, 0x76abbf90, R4 ;  /* 0x76abbf9006087825 */ /* 0x000fc80007800004 */
[----:B------:R-:W-:Y:S01]  /*1570*/  IMAD.WIDE.U32 R4, R6, -0x410397b3, RZ ;  /* 0xbefc684d06047825 */ /* 0x000fe200078e00ff */
[----:B------:R-:W-:-:S03]  /*1580*/  IADD3.X R11, PT, PT, RZ, RZ, RZ, P0, !PT ;  /* 0x000000ffff0b7210 */ /* 0x000fc600007fe4ff */
[----:B------:R-:W-:Y:S01]  /*1590*/  IMAD.MOV.U32 R10, RZ, RZ, R9 ;  /* 0x000000ffff0a7224 */ /* 0x000fe200078e0009 */
[----:B------:R-:W-:-:S05]  /*15a0*/  IADD3 RZ, P0, PT, R5, R8, RZ ;  /* 0x0000000805ff7210 */ /* 0x000fca0007f1e0ff */
[----:B------:R-:W-:-:S05]  /*15b0*/  IMAD.WIDE.U32.X R4, R3, 0x76abbf90, R10, P0 ;  /* 0x76abbf9003047825 */ /* 0x000fca00000e040a */
[--C-:B------:R-:W-:Y:S02]  /*15c0*/  SHF.R.U32.HI R11, RZ, 0xc, R5.reuse ;  /* 0x0000000cff0b7819 */ /* 0x100fe40000011605 */
[----:B------:R-:W-:-:S03]  /*15d0*/  SHF.R.U64 R7, R4, 0xc, R5 ;  /* 0x0000000c04077819 */ /* 0x000fc60000001205 */
[----:B------:R-:W-:-:S04]  /*15e0*/  IMAD.WIDE.U32 R8, R11, 0x72620ae5, RZ ;  /* 0x72620ae50b087825 */ /* 0x000fc800078e00ff */
[----:B------:R-:W-:-:S04]  /*15f0*/  IMAD.WIDE.U32 R4, R7, 0x72620ae5, RZ ;  /* 0x72620ae507047825 */ /* 0x000fc800078e00ff */
[----:B------:R-:W-:-:S03]  /*1600*/  IMAD.WIDE.U32 R8, R7, 0x2b93105, R8 ;  /* 0x02b9310507087825 */ /* 0x000fc600078e0008 */
[----:B------:R-:W-:-:S05]  /*1610*/  IADD3 RZ, P0, PT, R5, R8, RZ ;  /* 0x0000000805ff7210 */ /* 0x000fca0007f1e0ff */
[----:B------:R-:W-:-:S04]  /*1620*/  IMAD.X R4, R11, 0x2b93105, R9, P0 ;  /* 0x02b931050b047824 */ /* 0x000fc800000e0609 */
[----:B------:R-:W-:-:S04]  /*1630*/  IMAD R4, R4, -0x5e, R7 ;  /* 0xffffffa204047824 */ /* 0x000fc800078e0207 */
[----:B------:R-:W-:-:S06]  /*1640*/  IMAD.IADD R5, R1, 0x1, R4 ;  /* 0x0000000101057824 */ /* 0x000fcc00078e0204 */
[----:B------:R-:W2:Y:S01]  /*1650*/  LDL.U8 R5, [R5] ;  /* 0x0000000005057983 */ /* 0x000ea20000100000 */
[----:B------:R-:W-:-:S04]  /*1660*/  IADD3 R4, PT, PT, R0, -0x2, RZ ;  /* 0xfffffffe00047810 */ /* 0x000fc80007ffe0ff */
[----:B------:R-:W-:Y:S01]  /*1670*/  ISETP.NE.AND P0, PT, R4, RZ, PT ;  /* 0x000000ff0400720c */ /* 0x000fe20003f05270 */
[----:B------:R-:W-:-:S05]  /*1680*/  IMAD.IADD R8, R1, 0x1, R4 ;  /* 0x0000000101087824 */ /* 0x000fca00078e0204 */
[----:B--2---:R2:W-:Y:S07]  /*1690*/  STL.U8 [R8+0x60], R5 ;  /* 0x0000600508007387 */ /* 0x0045ee0000100000 */
[----:B------:R-:W-:Y:S05]  /*16a0*/  @!P0 BRA `(.L_x_4) ;  /* 0x00000004007c8947 */ /* 0x000fea0003800000 */
[--C-:B------:R-:W-:Y:S02]  /*16b0*/  SHF.R.U32.HI R13, RZ, 0x3, R3.reuse ;  /* 0x00000003ff0d7819 */ /* 0x100fe40000011603 */
[----:B------:R-:W-:-:S03]  /*16c0*/  SHF.R.U64 R7, R6, 0x3, R3 ;  /* 0x0000000306077819 */ /* 0x000fc60000001203 */
[----:B--2---:R-:W-:-:S04]  /*16d0*/  IMAD.WIDE.U32 R4, R13, -0x1b94496d, RZ ;  /* 0xe46bb6930d047825 */ /* 0x004fc800078e00ff */
[----:B------:R-:W-:-:S04]  /*16e0*/  IMAD.WIDE.U32 R8, P0, R7, 0x28660abe, R4 ;  /* 0x28660abe07087825 */ /* 0x000fc80007800004 */
[----:B------:R-:W-:Y:S01]  /*16f0*/  IMAD.WIDE.U32 R4, R7, -0x1b94496d, RZ ;  /* 0xe46bb69307047825 */ /* 0x000fe200078e00ff */
[----:B------:R-:W-:-:S03]  /*1700*/  MOV R10, R9 ;  /* 0x00000009000a7202 */ /* 0x000fc60000000f00 */
[----:B------:R-:W-:Y:S01]  /*1710*/  IMAD.X R11, RZ, RZ, RZ, P0 ;  /* 0x000000ffff0b7224 */ /* 0x000fe200000e06ff */
        /* <DEDUP_REMOVED lines=12> */
[----:B------:R-:W-:-:S05]  /*17e0*/  VIADD R4, R0, 0xfffffffd ;  /* 0xfffffffd00047836 */ /* 0x000fca0000000000 */
[----:B------:R-:W-:Y:S02]  /*17f0*/  IADD3 R8, PT, PT, R1, R4, RZ ;  /* 0x0000000401087210 */ /* 0x000fe40007ffe0ff */
[----:B------:R-:W-:-:S03]  /*1800*/  ISETP.NE.AND P0, PT, R4, RZ, PT ;  /* 0x000000ff0400720c */ /* 0x000fc60003f05270 */
[----:B--2---:R3:W-:Y:S10]  /*1810*/  STL.U8 [R8+0x60], R5 ;  /* 0x0000600508007387 */ /* 0x0047f40000100000 */
[----:B------:R-:W-:Y:S05]  /*1820*/  @!P0 BRA `(.L_x_4) ;  /* 0x00000004001c8947 */ /* 0x000fea0003800000 */
[----:B---3--:R-:W-:-:S04]  /*1830*/  IMAD.WIDE.U32 R4, R3, -0x2a6db7a3, RZ ;  /* 0xd592485d03047825 */ /* 0x008fc800078e00ff */
[----:B------:R-:W-:-:S04]  /*1840*/  IMAD.WIDE.U32 R8, P0, R6, 0x6e058fa5, R4 ;  /* 0x6e058fa506087825 */ /* 0x000fc80007800004 */
[----:B------:R-:W-:-:S04]  /*1850*/  IMAD.WIDE.U32 R4, R6, -0x2a6db7a3, RZ ;  /* 0xd592485d06047825 */ /* 0x000fc800078e00ff */
[----:B------:R-:W-:Y:S01]  /*1860*/  IMAD.X R11, RZ, RZ, RZ, P0 ;  /* 0x000000ffff0b7224 */ /* 0x000fe200000e06ff */
[----:B------:R-:W-:Y:S01]  /*1870*/  IADD3 RZ, P0, PT, R5, R8, RZ ;  /* 0x0000000805ff7210 */ /* 0x000fe20007f1e0ff */
[----:B------:R-:W-:-:S04]  /*1880*/  IMAD.MOV.U32 R10, RZ, RZ, R9 ;  /* 0x000000ffff0a7224 */ /* 0x000fc800078e0009 */
        /* <DEDUP_REMOVED lines=16> */
[----:B----4-:R-:W-:-:S04]  /*1990*/  IMAD.WIDE.U32 R4, R3, 0x245a42c9, RZ ;  /* 0x245a42c903047825 */ /* 0x010fc800078e00ff */
[----:B------:R-:W-:-:S04]  /*19a0*/  IMAD.WIDE.U32 R8, P0, R6, 0x12ba2358, R4 ;  /* 0x12ba235806087825 */ /* 0x000fc80007800004 */
[----:B------:R-:W-:Y:S01]  /*19b0*/  IMAD.WIDE.U32 R4, R6, 0x245a42c9, RZ ;  /* 0x245a42c906047825 */ /* 0x000fe200078e00ff */
[----:B------:R-:W-:-:S03]  /*19c0*/  IADD3.X R11, PT, PT, RZ, RZ, RZ, P0, !PT ;  /* 0x000000ffff0b7210 */ /* 0x000fc600007fe4ff */
[----:B------:R-:W-:Y:S01]  /*19d0*/  IMAD.MOV.U32 R10, RZ, RZ, R9 ;  /* 0x000000ffff0a7224 */ /* 0x000fe200078e0009 */
[----:B------:R-:W-:-:S05]  /*19e0*/  IADD3 RZ, P0, PT, R5, R8, RZ ;  /* 0x0000000805ff7210 */ /* 0x000fca0007f1e0ff */
[----:B------:R-:W-:-:S05]  /*19f0*/  IMAD.WIDE.U32.X R4, R3, 0x12ba2358, R10, P0 ;  /* 0x12ba235803047825 */ /* 0x000fca00000e040a */
[----:B------:R-:W-:-:S05]  /*1a00*/  SHF.R.U64 R5, R4, 0x1d, R5 ;  /* 0x0000001d04057819 */ /* 0x000fca0000001205 */
[----:B------:R-:W-:-:S05]  /*1a10*/  IMAD.HI.U32 R4, R5, -0x51b3bea3, RZ ;  /* 0xae4c415d05047827 */ /* 0x000fca00078e00ff */
[----:B------:R-:W-:-:S05]  /*1a20*/  SHF.R.U32.HI R4, RZ, 0x6, R4 ;  /* 0x00000006ff047819 */ /* 0x000fca0000011604 */
        /* <DEDUP_REMOVED lines=8> */
[----:B0-----:R-:W-:-:S04]  /*1ab0*/  IMAD.WIDE.U32 R4, R3, -0x19b1d93, RZ ;  /* 0xfe64e26d03047825 */ /* 0x001fc800078e00ff */
[----:B------:R-:W-:-:S04]  /*1ac0*/  IMAD.WIDE.U32 R8, P0, R6, -0x33fe7efa, R4 ;  /* 0xcc01810606087825 */ /* 0x000fc80007800004 */
[----:B------:R-:W-:Y:S01]  /*1ad0*/  IMAD.WIDE.U32 R4, R6, -0x19b1d93, RZ ;  /* 0xfe64e26d06047825 */ /* 0x000fe200078e00ff */
[----:B------:R-:W-:-:S03]  /*1ae0*/  IADD3.X R11, PT, PT, RZ, RZ, RZ, P0, !PT ;  /* 0x000000ffff0b7210 */ /* 0x000fc600007fe4ff */
[----:B------:R-:W-:Y:S01]  /*1af0*/  IMAD.MOV.U32 R10, RZ, RZ, R9 ;  /* 0x000000ffff0a7224 */ /* 0x000fe200078e0009 */
[----:B------:R-:W-:-:S05]  /*1b00*/  IADD3 RZ, P0, PT, R5, R8, RZ ;  /* 0x0000000805ff7210 */ /* 0x000fca0007f1e0ff */
[----:B------:R-:W-:-:S05]  /*1b10*/  IMAD.HI.U32.X R5, R3, -0x33fe7efa, R10, P0 ;  /* 0xcc01810603057827 */ /* 0x000fca00000e040a */
[----:B------:R-:W-:-:S05]  /*1b20*/  SHF.R.U32.HI R5, RZ, 0x7, R5 ;  /* 0x00000007ff057819 */ /* 0x000fca0000011605 */
[----:B------:R-:W-:-:S04]  /*1b30*/  IMAD.HI.U32 R4, R5, 0x2b93106, RZ ;  /* 0x02b9310605047827 */ /* 0x000fc800078e00ff */
[----:B------:R-:W-:-:S05]  /*1b40*/  IMAD R4, R4, -0x5e, R5 ;  /* 0xffffffa204047824 */ /* 0x000fca00078e0205 */
[----:B------:R-:W-:-:S06]  /*1b50*/  IADD3 R5, PT, PT, R1, R4, RZ ;  /* 0x0000000401057210 */ /* 0x000fcc0007ffe0ff */
[----:B------:R-:W2:Y:S01]  /*1b60*/  LDL.U8 R5, [R5] ;  /* 0x0000000005057983 */ /* 0x000ea20000100000 */
[----:B------:R-:W-:-:S05]  /*1b70*/  VIADD R4, R0, 0xfffffffa ;  /* 0xfffffffa00047836 */ /* 0x000fca0000000000 */
[----:B------:R-:W-:Y:S02]  /*1b80*/  IADD3 R8, PT, PT, R1, R4, RZ ;  /* 0x0000000401087210 */ /* 0x000fe40007ffe0ff */
[----:B------:R-:W-:-:S03]  /*1b90*/  ISETP.NE.AND P0, PT, R4, RZ, PT ;  /* 0x000000ff0400720c */ /* 0x000fc60003f05270 */
[----:B--2---:R0:W-:Y:S10]  /*1ba0*/  STL.U8 [R8+0x60], R5 ;  /* 0x0000600508007387 */ /* 0x0041f40000100000 */
[----:B------:R-:W-:Y:S05]  /*1bb0*/  @!P0 BRA `(.L_x_4) ;  /* 0x0000000000388947 */ /* 0x000fea0003800000 */
[----:B0-----:R-:W-:-:S04]  /*1bc0*/  IMAD.WIDE.U32 R4, R3, 0x675a49bd, RZ ;  /* 0x675a49bd03047825 */ /* 0x001fc800078e00ff */
[----:B------:R-:W-:-:S04]  /*1bd0*/  IMAD.WIDE.U32 R8, P0, R6, 0x115cb947, R4 ;  /* 0x115cb94706087825 */ /* 0x000fc80007800004 */
[----:B------:R-:W-:Y:S01]  /*1be0*/  IMAD.WIDE.U32 R4, R6, 0x675a49bd, RZ ;  /* 0x675a49bd06047825 */ /* 0x000fe200078e00ff */
[----:B------:R-:W-:-:S03]  /*1bf0*/  MOV R6, R9 ;  /* 0x0000000900067202 */ /* 0x000fc60000000f00 */
[----:B------:R-:W-:Y:S01]  /*1c00*/  IMAD.X R7, RZ, RZ, RZ, P0 ;  /* 0x000000ffff077224 */ /* 0x000fe200000e06ff */
[----:B------:R-:W-:-:S05]  /*1c10*/  IADD3 RZ, P0, PT, R5, R8, RZ ;  /* 0x0000000805ff7210 */ /* 0x000fca0007f1e0ff */
[----:B------:R-:W-:-:S05]  /*1c20*/  IMAD.HI.U32.X R3, R3, 0x115cb947, R6, P0 ;  /* 0x115cb94703037827 */ /* 0x000fca00000e0406 */
[----:B------:R-:W-:-:S05]  /*1c30*/  SHF.R.U32.HI R3, RZ, 0xa, R3 ;  /* 0x0000000aff037819 */ /* 0x000fca0000011603 */
[----:B------:R-:W-:-:S04]  /*1c40*/  IMAD.HI.U32 R4, R3, 0x2b93106, RZ ;  /* 0x02b9310603047827 */ /* 0x000fc800078e00ff */
[----:B------:R-:W-:-:S04]  /*1c50*/  IMAD R4, R4, -0x5e, R3 ;  /* 0xffffffa204047824 */ /* 0x000fc800078e0203 */
[----:B------:R-:W-:-:S06]  /*1c60*/  IMAD.IADD R3, R1, 0x1, R4 ;  /* 0x0000000101037824 */ /* 0x000fcc00078e0204 */
[----:B------:R-:W2:Y:S01]  /*1c70*/  LDL.U8 R3, [R3] ;  /* 0x0000000003037983 */ /* 0x000ea20000100000 */
[----:B------:R-:W-:-:S05]  /*1c80*/  IADD3 R0, PT, PT, R1, -0x7, R0 ;  /* 0xfffffff901007810 */ /* 0x000fca0007ffe000 */
[----:B--2---:R0:W-:Y:S02]  /*1c90*/  STL.U8 [R0+0x60], R3 ;  /* 0x0000600300007387 */ /* 0x0041e40000100000 */
.L_x_4:
[----:B------:R-:W-:Y:S05]  /*1ca0*/  BSYNC.RECONVERGENT B0 ;  /* 0x0000000000007941 */ /* 0x000fea0003800200 */
.L_x_3:
[----:B0-----:R-:W-:Y:S01]  /*1cb0*/  MOV R0, 0x0 ;  /* 0x0000000000007802 */ /* 0x001fe20000000f00 */
[----:B------:R0:W-:Y:S01]  /*1cc0*/  STL.64 [R1+0x68], R16 ;  /* 0x0000681001007387 */ /* 0x0001e20000100a00 */
[----:B------:R-:W5:Y:S01]  /*1cd0*/  LDCU.64 UR4, c[0x4][0x8] ;  /* 0x01000100ff0477ac */ /* 0x000f620008000a00 */
[----:B------:R-:W-:Y:S01]  /*1ce0*/  MOV R6, R2 ;  /* 0x0000000200067202 */ /* 0x000fe20000000f00 */
[----:B-1234-:R0:W1:Y:S01]  /*1cf0*/  LDC.64 R8, c[0x4][R0] ;  /* 0x0100000000087b82 */ /* 0x01e0620000000a00 */
[----:B------:R-:W-:Y:S01]  /*1d00*/  IMAD.MOV.U32 R7, RZ, RZ, R18 ;  /* 0x000000ffff077224 */ /* 0x000fe200078e0012 */
[----:B-----5:R-:W-:Y:S01]  /*1d10*/  MOV R4, UR4 ;  /* 0x0000000400047c02 */ /* 0x020fe20008000f00 */
[----:B0-----:R-:W-:-:S07]  /*1d20*/  IMAD.U32 R5, RZ, RZ, UR5 ;  /* 0x00000005ff057e24 */ /* 0x001fce000f8e00ff */
[----:B------:R-:W-:-:S07]  /*1d30*/  LEPC R20, `(.L_x_5) ;  /* 0x000000001014794e */ /* 0x000fce0000000000 */
[----:B-1----:R-:W-:Y:S05]  /*1d40*/  CALL.ABS.NOINC R8 ;  /* 0x0000000008007343 */ /* 0x002fea0003c00000 */
.L_x_5:
[----:B------:R-:W-:-:S04]  /*1d50*/  IADD3 R19, P0, PT, R19, 0x1, RZ ;  /* 0x0000000113137810 */ /* 0x000fc80007f1e0ff */
[----:B------:R-:W-:Y:S02]  /*1d60*/  IADD3.X R22, PT, PT, RZ, R22, RZ, P0, !PT ;  /* 0x00000016ff167210 */ /* 0x000fe400007fe4ff */
[----:B------:R-:W-:-:S04]  /*1d70*/  ISETP.GT.U32.AND P0, PT, R19, UR36, PT ;  /* 0x0000002413007c0c */ /* 0x000fc8000bf04070 */
[----:B------:R-:W-:-:S13]  /*1d80*/  ISETP.GT.U32.AND.EX P0, PT, R22, UR37, PT, P0 ;  /* 0x0000002516007c0c */ /* 0x000fda000bf04100 */
[----:B------:R-:W-:Y:S05]  /*1d90*/  @!P0 BRA `(.L_x_6) ;  /* 0xffffffe000e48947 */ /* 0x000fea000383ffff */
[----:B------:R-:W-:Y:S05]  /*1da0*/  EXIT ;  /* 0x000000000000794d */ /* 0x000fea0003800000 */
.L_x_7:
[----:B------:R-:W-:-:S00]  /*1db0*/  BRA `(.L_x_7) ;  /* 0xfffffffc00fc7947 */ /* 0x000fc0000383ffff */
[----:B------:R-:W-:-:S00]  /*1dc0*/  NOP ;  /* 0x0000000000007918 */ /* 0x000fc00000000000 */
        /* <DEDUP_REMOVED lines=11> */
.L_x_8:


//--------------------- .nv.global.init           --------------------------
	.section	.nv.global.init,"aw",@progbits
.nv.global.init:
	.type		$str,@object
	.size		$str,(.L_0 - $str)
$str:
        /*0000*/ 	.byte	0x25, 0x73, 0x0a, 0x00
.L_0:


//--------------------- .nv.shared.reserved.0     --------------------------
	.section	.nv.shared.reserved.0,"aw",@nobits
	.weak		__nv_reservedSMEM_offset_0_alias
	.size		__nv_reservedSMEM_offset_0_alias, 0, 64
	.other		__nv_reservedSMEM_offset_0_alias,@"STO_CUDA_RESERVED_SHARED STV_DEFAULT"
__nv_reservedSMEM_offset_0_alias:
	.zero		0
	.zero		64


//--------------------- .nv.constant0._Z24generate_variants_kernelyy --------------------------
	.section	.nv.constant0._Z24generate_variants_kernelyy,"a",@progbits
	.sectionflags	@""
	.align	4
.nv.constant0._Z24generate_variants_kernelyy:
	.zero		912


//--------------------- SYMBOLS --------------------------

	.type		.nv.reservedSmem.offset0,@object
	.size		.nv.reservedSmem.offset0,0x4
	.type		vprintf,@function
